//
// Generated by NVIDIA NVVM Compiler
//
// Compiler Build ID: CL-36424714
// Cuda compilation tools, release 13.0, V13.0.88
// Based on NVVM 20.0.0
//

.version 9.0
.target sm_100
.address_size 64

	// .globl	ehlers_kama_batch_f32

.visible .entry ehlers_kama_batch_f32(
	.param .u64 .ptr .align 1 ehlers_kama_batch_f32_param_0,
	.param .u64 .ptr .align 1 ehlers_kama_batch_f32_param_1,
	.param .u32 ehlers_kama_batch_f32_param_2,
	.param .u32 ehlers_kama_batch_f32_param_3,
	.param .u32 ehlers_kama_batch_f32_param_4,
	.param .u64 .ptr .align 1 ehlers_kama_batch_f32_param_5
)
{
	.reg .pred 	%p<62>;
	.reg .b32 	%r<101>;
	.reg .b32 	%f<218>;
	.reg .b64 	%rd<70>;

	ld.param.u64 	%rd15, [ehlers_kama_batch_f32_param_0];
	ld.param.u64 	%rd14, [ehlers_kama_batch_f32_param_1];
	ld.param.u32 	%r53, [ehlers_kama_batch_f32_param_2];
	ld.param.u32 	%r54, [ehlers_kama_batch_f32_param_3];
	ld.param.u32 	%r55, [ehlers_kama_batch_f32_param_4];
	ld.param.u64 	%rd16, [ehlers_kama_batch_f32_param_5];
	cvta.to.global.u64 	%rd1, %rd16;
	cvta.to.global.u64 	%rd2, %rd15;
	mov.u32 	%r1, %ctaid.x;
	setp.ge.s32 	%p1, %r1, %r55;
	setp.lt.s32 	%p2, %r54, 1;
	or.pred  	%p3, %p2, %p1;
	@%p3 bra 	$L__BB0_79;
	cvta.to.global.u64 	%rd17, %rd14;
	mul.wide.u32 	%rd18, %r1, 4;
	add.s64 	%rd19, %rd17, %rd18;
	ld.global.nc.u32 	%r2, [%rd19];
	setp.lt.s32 	%p4, %r2, 1;
	@%p4 bra 	$L__BB0_79;
	max.s32 	%r3, %r53, 0;
	setp.ge.u32 	%p5, %r3, %r54;
	@%p5 bra 	$L__BB0_79;
	add.s32 	%r97, %r2, %r3;
	add.s32 	%r5, %r97, -1;
	mul.lo.s32 	%r6, %r54, %r1;
	min.u32 	%r7, %r5, %r54;
	setp.eq.s32 	%p6, %r5, 0;
	@%p6 bra 	$L__BB0_15;
	and.b32  	%r8, %r7, 7;
	setp.lt.u32 	%p7, %r7, 8;
	mov.b32 	%r90, 0;
	@%p7 bra 	$L__BB0_7;
	and.b32  	%r90, %r7, 2147483640;
	neg.s32 	%r88, %r90;
	mul.wide.u32 	%rd20, %r6, 4;
	add.s64 	%rd21, %rd20, %rd1;
	add.s64 	%rd69, %rd21, 16;
$L__BB0_6:
	.pragma "nounroll";
	mov.b32 	%r57, 2147483647;
	st.global.u32 	[%rd69+-16], %r57;
	st.global.u32 	[%rd69+-12], %r57;
	st.global.u32 	[%rd69+-8], %r57;
	st.global.u32 	[%rd69+-4], %r57;
	st.global.u32 	[%rd69], %r57;
	st.global.u32 	[%rd69+4], %r57;
	st.global.u32 	[%rd69+8], %r57;
	st.global.u32 	[%rd69+12], %r57;
	add.s32 	%r88, %r88, 8;
	add.s64 	%rd69, %rd69, 32;
	setp.ne.s32 	%p8, %r88, 0;
	@%p8 bra 	$L__BB0_6;
$L__BB0_7:
	setp.eq.s32 	%p9, %r8, 0;
	@%p9 bra 	$L__BB0_15;
	and.b32  	%r14, %r7, 3;
	setp.lt.u32 	%p10, %r8, 4;
	@%p10 bra 	$L__BB0_10;
	add.s32 	%r58, %r90, %r6;
	mul.wide.u32 	%rd22, %r58, 4;
	add.s64 	%rd23, %rd1, %rd22;
	mov.b32 	%r59, 2147483647;
	st.global.u32 	[%rd23], %r59;
	cvt.u64.u32 	%rd24, %r6;
	cvt.u64.u32 	%rd25, %r90;
	add.s64 	%rd26, %rd25, %rd24;
	shl.b64 	%rd27, %rd26, 2;
	add.s64 	%rd28, %rd1, %rd27;
	st.global.u32 	[%rd28+4], %r59;
	st.global.u32 	[%rd28+8], %r59;
	st.global.u32 	[%rd28+12], %r59;
	add.s32 	%r90, %r90, 4;
$L__BB0_10:
	setp.eq.s32 	%p11, %r14, 0;
	@%p11 bra 	$L__BB0_15;
	setp.eq.s32 	%p12, %r14, 1;
	@%p12 bra 	$L__BB0_13;
	add.s32 	%r60, %r90, %r6;
	mul.wide.u32 	%rd29, %r60, 4;
	add.s64 	%rd30, %rd1, %rd29;
	mov.b32 	%r61, 2147483647;
	st.global.u32 	[%rd30], %r61;
	cvt.u64.u32 	%rd31, %r6;
	cvt.u64.u32 	%rd32, %r90;
	add.s64 	%rd33, %rd32, %rd31;
	shl.b64 	%rd34, %rd33, 2;
	add.s64 	%rd35, %rd1, %rd34;
	st.global.u32 	[%rd35+4], %r61;
	add.s32 	%r90, %r90, 2;
$L__BB0_13:
	and.b32  	%r62, %r7, 1;
	setp.eq.b32 	%p13, %r62, 1;
	not.pred 	%p14, %p13;
	@%p14 bra 	$L__BB0_15;
	add.s32 	%r63, %r90, %r6;
	mul.wide.u32 	%rd36, %r63, 4;
	add.s64 	%rd37, %rd1, %rd36;
	mov.b32 	%r64, 2147483647;
	st.global.u32 	[%rd37], %r64;
$L__BB0_15:
	setp.lt.s32 	%p15, %r54, %r97;
	@%p15 bra 	$L__BB0_79;
	setp.lt.s32 	%p16, %r53, 1;
	sub.s32 	%r65, %r5, %r2;
	max.s32 	%r66, %r65, %r3;
	selp.b32 	%r94, %r3, %r66, %p16;
	setp.ge.s32 	%p17, %r94, %r5;
	mov.f32 	%f186, 0f00000000;
	@%p17 bra 	$L__BB0_55;
	not.b32 	%r67, %r94;
	add.s32 	%r20, %r97, %r67;
	sub.s32 	%r68, %r97, %r94;
	add.s32 	%r69, %r68, -2;
	and.b32  	%r21, %r20, 7;
	setp.lt.u32 	%p18, %r69, 7;
	mov.f32 	%f186, 0f00000000;
	@%p18 bra 	$L__BB0_36;
	and.b32  	%r70, %r20, -8;
	neg.s32 	%r92, %r70;
	mov.f32 	%f186, 0f00000000;
	mov.u32 	%r93, %r94;
$L__BB0_19:
	.pragma "nounroll";
	setp.gt.s32 	%p19, %r53, %r93;
	mul.wide.u32 	%rd38, %r93, 4;
	add.s64 	%rd6, %rd2, %rd38;
	@%p19 bra 	$L__BB0_21;
	ld.global.nc.f32 	%f74, [%rd6+4];
	ld.global.nc.f32 	%f75, [%rd6];
	sub.f32 	%f76, %f74, %f75;
	abs.f32 	%f77, %f76;
	add.f32 	%f186, %f186, %f77;
$L__BB0_21:
	add.s32 	%r25, %r93, 1;
	setp.gt.s32 	%p20, %r53, %r25;
	@%p20 bra 	$L__BB0_23;
	ld.global.nc.f32 	%f78, [%rd6+8];
	ld.global.nc.f32 	%f79, [%rd6+4];
	sub.f32 	%f80, %f78, %f79;
	abs.f32 	%f81, %f80;
	add.f32 	%f186, %f186, %f81;
$L__BB0_23:
	add.s32 	%r26, %r25, 1;
	setp.gt.s32 	%p21, %r53, %r26;
	@%p21 bra 	$L__BB0_25;
	ld.global.nc.f32 	%f82, [%rd6+12];
	ld.global.nc.f32 	%f83, [%rd6+8];
	sub.f32 	%f84, %f82, %f83;
	abs.f32 	%f85, %f84;
	add.f32 	%f186, %f186, %f85;
$L__BB0_25:
	add.s32 	%r27, %r26, 1;
	setp.gt.s32 	%p22, %r53, %r27;
	@%p22 bra 	$L__BB0_27;
	ld.global.nc.f32 	%f86, [%rd6+16];
	ld.global.nc.f32 	%f87, [%rd6+12];
	sub.f32 	%f88, %f86, %f87;
	abs.f32 	%f89, %f88;
	add.f32 	%f186, %f186, %f89;
$L__BB0_27:
	add.s32 	%r28, %r27, 1;
	setp.gt.s32 	%p23, %r53, %r28;
	@%p23 bra 	$L__BB0_29;
	ld.global.nc.f32 	%f90, [%rd6+20];
	ld.global.nc.f32 	%f91, [%rd6+16];
	sub.f32 	%f92, %f90, %f91;
	abs.f32 	%f93, %f92;
	add.f32 	%f186, %f186, %f93;
$L__BB0_29:
	add.s32 	%r29, %r28, 1;
	setp.gt.s32 	%p24, %r53, %r29;
	@%p24 bra 	$L__BB0_31;
	ld.global.nc.f32 	%f94, [%rd6+24];
	ld.global.nc.f32 	%f95, [%rd6+20];
	sub.f32 	%f96, %f94, %f95;
	abs.f32 	%f97, %f96;
	add.f32 	%f186, %f186, %f97;
$L__BB0_31:
	add.s32 	%r30, %r29, 1;
	setp.gt.s32 	%p25, %r53, %r30;
	@%p25 bra 	$L__BB0_33;
	ld.global.nc.f32 	%f98, [%rd6+28];
	ld.global.nc.f32 	%f99, [%rd6+24];
	sub.f32 	%f100, %f98, %f99;
	abs.f32 	%f101, %f100;
	add.f32 	%f186, %f186, %f101;
$L__BB0_33:
	add.s32 	%r31, %r30, 1;
	setp.gt.s32 	%p26, %r53, %r31;
	@%p26 bra 	$L__BB0_35;
	ld.global.nc.f32 	%f102, [%rd6+32];
	ld.global.nc.f32 	%f103, [%rd6+28];
	sub.f32 	%f104, %f102, %f103;
	abs.f32 	%f105, %f104;
	add.f32 	%f186, %f186, %f105;
$L__BB0_35:
	add.s32 	%r92, %r92, 8;
	setp.ne.s32 	%p27, %r92, 0;
	add.s32 	%r33, %r31, 1;
	add.s32 	%r94, %r93, 8;
	mov.u32 	%r93, %r33;
	@%p27 bra 	$L__BB0_19;
$L__BB0_36:
	setp.eq.s32 	%p28, %r21, 0;
	@%p28 bra 	$L__BB0_55;
	and.b32  	%r36, %r20, 3;
	setp.lt.u32 	%p29, %r21, 4;
	mov.u32 	%r95, %r94;
	@%p29 bra 	$L__BB0_46;
	setp.gt.s32 	%p30, %r53, %r94;
	mul.wide.u32 	%rd39, %r94, 4;
	add.s64 	%rd7, %rd2, %rd39;
	@%p30 bra 	$L__BB0_40;
	ld.global.nc.f32 	%f107, [%rd7+4];
	ld.global.nc.f32 	%f108, [%rd7];
	sub.f32 	%f109, %f107, %f108;
	abs.f32 	%f110, %f109;
	add.f32 	%f186, %f186, %f110;
$L__BB0_40:
	add.s32 	%r71, %r94, 1;
	setp.gt.s32 	%p31, %r53, %r71;
	@%p31 bra 	$L__BB0_42;
	ld.global.nc.f32 	%f111, [%rd7+8];
	ld.global.nc.f32 	%f112, [%rd7+4];
	sub.f32 	%f113, %f111, %f112;
	abs.f32 	%f114, %f113;
	add.f32 	%f186, %f186, %f114;
$L__BB0_42:
	add.s32 	%r72, %r94, 2;
	setp.gt.s32 	%p32, %r53, %r72;
	@%p32 bra 	$L__BB0_44;
	ld.global.nc.f32 	%f115, [%rd7+12];
	ld.global.nc.f32 	%f116, [%rd7+8];
	sub.f32 	%f117, %f115, %f116;
	abs.f32 	%f118, %f117;
	add.f32 	%f186, %f186, %f118;
$L__BB0_44:
	add.s32 	%r95, %r94, 4;
	add.s32 	%r73, %r94, 3;
	setp.gt.s32 	%p33, %r53, %r73;
	@%p33 bra 	$L__BB0_46;
	ld.global.nc.f32 	%f119, [%rd7+16];
	ld.global.nc.f32 	%f120, [%rd7+12];
	sub.f32 	%f121, %f119, %f120;
	abs.f32 	%f122, %f121;
	add.f32 	%f186, %f186, %f122;
$L__BB0_46:
	setp.eq.s32 	%p34, %r36, 0;
	@%p34 bra 	$L__BB0_55;
	setp.eq.s32 	%p35, %r36, 1;
	mov.u32 	%r96, %r95;
	@%p35 bra 	$L__BB0_52;
	setp.gt.s32 	%p36, %r53, %r95;
	mul.wide.u32 	%rd40, %r95, 4;
	add.s64 	%rd8, %rd2, %rd40;
	@%p36 bra 	$L__BB0_50;
	ld.global.nc.f32 	%f124, [%rd8+4];
	ld.global.nc.f32 	%f125, [%rd8];
	sub.f32 	%f126, %f124, %f125;
	abs.f32 	%f127, %f126;
	add.f32 	%f186, %f186, %f127;
$L__BB0_50:
	add.s32 	%r96, %r95, 2;
	add.s32 	%r74, %r95, 1;
	setp.gt.s32 	%p37, %r53, %r74;
	@%p37 bra 	$L__BB0_52;
	ld.global.nc.f32 	%f128, [%rd8+8];
	ld.global.nc.f32 	%f129, [%rd8+4];
	sub.f32 	%f130, %f128, %f129;
	abs.f32 	%f131, %f130;
	add.f32 	%f186, %f186, %f131;
$L__BB0_52:
	and.b32  	%r75, %r20, 1;
	setp.eq.b32 	%p38, %r75, 1;
	not.pred 	%p39, %p38;
	@%p39 bra 	$L__BB0_55;
	setp.gt.s32 	%p40, %r53, %r96;
	@%p40 bra 	$L__BB0_55;
	mul.wide.u32 	%rd41, %r96, 4;
	add.s64 	%rd42, %rd2, %rd41;
	ld.global.nc.f32 	%f132, [%rd42+4];
	ld.global.nc.f32 	%f133, [%rd42];
	sub.f32 	%f134, %f132, %f133;
	abs.f32 	%f135, %f134;
	add.f32 	%f186, %f186, %f135;
$L__BB0_55:
	setp.gt.s32 	%p41, %r97, 1;
	add.s32 	%r76, %r97, -2;
	selp.b32 	%r77, %r76, %r5, %p41;
	mul.wide.u32 	%rd43, %r77, 4;
	add.s64 	%rd44, %rd2, %rd43;
	ld.global.nc.f32 	%f36, [%rd44];
	mul.wide.u32 	%rd45, %r5, 4;
	add.s64 	%rd46, %rd2, %rd45;
	ld.global.nc.f32 	%f37, [%rd46];
	mul.wide.u32 	%rd47, %r3, 4;
	add.s64 	%rd9, %rd2, %rd47;
	setp.leu.f32 	%p42, %f186, 0f00000000;
	mov.f32 	%f205, 0f3D841893;
	@%p42 bra 	$L__BB0_57;
	ld.global.nc.f32 	%f137, [%rd9];
	sub.f32 	%f138, %f37, %f137;
	abs.f32 	%f139, %f138;
	div.rn.f32 	%f140, %f139, %f186;
	setp.gt.f32 	%p43, %f140, 0f3F800000;
	selp.f32 	%f141, 0f3F800000, %f140, %p43;
	fma.rn.f32 	%f205, %f141, 0f3F2AACDA, 0f3D841893;
$L__BB0_57:
	mul.f32 	%f142, %f205, %f205;
	sub.f32 	%f143, %f37, %f36;
	fma.rn.f32 	%f210, %f142, %f143, %f36;
	add.s32 	%r78, %r5, %r6;
	mul.wide.u32 	%rd48, %r78, 4;
	add.s64 	%rd49, %rd1, %rd48;
	st.global.f32 	[%rd49], %f210;
	setp.le.s32 	%p44, %r54, %r97;
	@%p44 bra 	$L__BB0_79;
	sub.s32 	%r79, %r54, %r97;
	and.b32  	%r80, %r79, 1;
	setp.eq.b32 	%p45, %r80, 1;
	not.pred 	%p46, %p45;
	@%p46 bra 	$L__BB0_64;
	mul.wide.u32 	%rd50, %r97, 4;
	add.s64 	%rd51, %rd2, %rd50;
	ld.global.nc.f32 	%f41, [%rd51];
	sub.f32 	%f145, %f41, %f37;
	abs.f32 	%f146, %f145;
	add.f32 	%f186, %f186, %f146;
	add.s32 	%r81, %r3, 1;
	setp.lt.s32 	%p47, %r81, 0;
	mov.f32 	%f206, 0f00000000;
	@%p47 bra 	$L__BB0_61;
	ld.global.nc.f32 	%f147, [%rd9+4];
	sub.f32 	%f148, %f41, %f147;
	abs.f32 	%f206, %f148;
$L__BB0_61:
	setp.leu.f32 	%p48, %f186, 0f00000000;
	mov.f32 	%f207, 0f3D841893;
	@%p48 bra 	$L__BB0_63;
	div.rn.f32 	%f150, %f206, %f186;
	setp.gt.f32 	%p49, %f150, 0f3F800000;
	selp.f32 	%f151, 0f3F800000, %f150, %p49;
	fma.rn.f32 	%f207, %f151, 0f3F2AACDA, 0f3D841893;
$L__BB0_63:
	mul.f32 	%f152, %f207, %f207;
	sub.f32 	%f153, %f41, %f210;
	fma.rn.f32 	%f210, %f152, %f153, %f210;
	add.s32 	%r82, %r97, %r6;
	mul.wide.u32 	%rd52, %r82, 4;
	add.s64 	%rd53, %rd1, %rd52;
	st.global.f32 	[%rd53], %f210;
	add.s32 	%r97, %r97, 1;
$L__BB0_64:
	not.b32 	%r83, %r2;
	add.s32 	%r84, %r54, %r83;
	setp.eq.s32 	%p50, %r84, %r3;
	@%p50 bra 	$L__BB0_79;
	add.s32 	%r100, %r97, 2;
	sub.s32 	%r99, %r97, %r2;
	add.s32 	%r98, %r97, %r6;
	cvt.u64.u32 	%rd65, %r6;
$L__BB0_66:
	setp.le.s32 	%p51, %r99, %r3;
	mul.wide.u32 	%rd54, %r99, 4;
	add.s64 	%rd10, %rd2, %rd54;
	@%p51 bra 	$L__BB0_68;
	ld.global.nc.f32 	%f154, [%rd10];
	add.s32 	%r85, %r99, -1;
	mul.wide.u32 	%rd55, %r85, 4;
	add.s64 	%rd56, %rd2, %rd55;
	ld.global.nc.f32 	%f155, [%rd56];
	sub.f32 	%f156, %f154, %f155;
	abs.f32 	%f157, %f156;
	sub.f32 	%f158, %f186, %f157;
	setp.lt.f32 	%p52, %f158, 0f00000000;
	selp.f32 	%f186, 0f00000000, %f158, %p52;
$L__BB0_68:
	add.s32 	%r86, %r100, -2;
	cvt.u64.u32 	%rd11, %r86;
	mul.wide.u32 	%rd57, %r86, 4;
	add.s64 	%rd12, %rd2, %rd57;
	ld.global.nc.f32 	%f54, [%rd12];
	add.s32 	%r87, %r100, -3;
	mul.wide.u32 	%rd58, %r87, 4;
	add.s64 	%rd59, %rd2, %rd58;
	ld.global.nc.f32 	%f160, [%rd59];
	sub.f32 	%f161, %f54, %f160;
	abs.f32 	%f162, %f161;
	add.f32 	%f215, %f186, %f162;
	add.s32 	%r49, %r99, 1;
	setp.lt.s32 	%p53, %r49, 0;
	mul.wide.u32 	%rd60, %r49, 4;
	add.s64 	%rd13, %rd2, %rd60;
	mov.f32 	%f213, 0f00000000;
	@%p53 bra 	$L__BB0_70;
	ld.global.nc.f32 	%f163, [%rd13];
	sub.f32 	%f164, %f54, %f163;
	abs.f32 	%f213, %f164;
$L__BB0_70:
	setp.leu.f32 	%p54, %f215, 0f00000000;
	mov.f32 	%f214, 0f3D841893;
	@%p54 bra 	$L__BB0_72;
	div.rn.f32 	%f166, %f213, %f215;
	setp.gt.f32 	%p55, %f166, 0f3F800000;
	selp.f32 	%f167, 0f3F800000, %f166, %p55;
	fma.rn.f32 	%f214, %f167, 0f3F2AACDA, 0f3D841893;
$L__BB0_72:
	mul.f32 	%f168, %f214, %f214;
	sub.f32 	%f169, %f54, %f210;
	fma.rn.f32 	%f60, %f168, %f169, %f210;
	mul.wide.u32 	%rd61, %r98, 4;
	add.s64 	%rd62, %rd1, %rd61;
	st.global.f32 	[%rd62], %f60;
	setp.le.s32 	%p56, %r49, %r3;
	@%p56 bra 	$L__BB0_74;
	ld.global.nc.f32 	%f170, [%rd13];
	ld.global.nc.f32 	%f171, [%rd10];
	sub.f32 	%f172, %f170, %f171;
	abs.f32 	%f173, %f172;
	sub.f32 	%f174, %f215, %f173;
	setp.lt.f32 	%p57, %f174, 0f00000000;
	selp.f32 	%f215, 0f00000000, %f174, %p57;
$L__BB0_74:
	ld.global.nc.f32 	%f63, [%rd12+4];
	sub.f32 	%f176, %f63, %f54;
	abs.f32 	%f177, %f176;
	add.f32 	%f186, %f215, %f177;
	add.s32 	%r99, %r99, 2;
	setp.lt.s32 	%p58, %r99, 0;
	mov.f32 	%f216, 0f00000000;
	@%p58 bra 	$L__BB0_76;
	mul.wide.u32 	%rd63, %r99, 4;
	add.s64 	%rd64, %rd2, %rd63;
	ld.global.nc.f32 	%f178, [%rd64];
	sub.f32 	%f179, %f63, %f178;
	abs.f32 	%f216, %f179;
$L__BB0_76:
	setp.leu.f32 	%p59, %f186, 0f00000000;
	mov.f32 	%f217, 0f3D841893;
	@%p59 bra 	$L__BB0_78;
	div.rn.f32 	%f181, %f216, %f186;
	setp.gt.f32 	%p60, %f181, 0f3F800000;
	selp.f32 	%f182, 0f3F800000, %f181, %p60;
	fma.rn.f32 	%f217, %f182, 0f3F2AACDA, 0f3D841893;
$L__BB0_78:
	mul.f32 	%f183, %f217, %f217;
	sub.f32 	%f184, %f63, %f60;
	fma.rn.f32 	%f210, %f183, %f184, %f60;
	add.s64 	%rd66, %rd11, %rd65;
	shl.b64 	%rd67, %rd66, 2;
	add.s64 	%rd68, %rd1, %rd67;
	st.global.f32 	[%rd68+4], %f210;
	add.s32 	%r51, %r100, 2;
	add.s32 	%r98, %r98, 2;
	setp.lt.s32 	%p61, %r100, %r54;
	mov.u32 	%r100, %r51;
	@%p61 bra 	$L__BB0_66;
$L__BB0_79:
	ret;

}
	// .globl	ehlers_kama_multi_series_one_param_f32
.visible .entry ehlers_kama_multi_series_one_param_f32(
	.param .u64 .ptr .align 1 ehlers_kama_multi_series_one_param_f32_param_0,
	.param .u32 ehlers_kama_multi_series_one_param_f32_param_1,
	.param .u32 ehlers_kama_multi_series_one_param_f32_param_2,
	.param .u32 ehlers_kama_multi_series_one_param_f32_param_3,
	.param .u64 .ptr .align 1 ehlers_kama_multi_series_one_param_f32_param_4,
	.param .u64 .ptr .align 1 ehlers_kama_multi_series_one_param_f32_param_5
)
{
	.reg .pred 	%p<60>;
	.reg .b32 	%r<195>;
	.reg .b32 	%f<218>;
	.reg .b64 	%rd<101>;

	ld.param.u64 	%rd17, [ehlers_kama_multi_series_one_param_f32_param_0];
	ld.param.u32 	%r108, [ehlers_kama_multi_series_one_param_f32_param_1];
	ld.param.u32 	%r109, [ehlers_kama_multi_series_one_param_f32_param_2];
	ld.param.u32 	%r110, [ehlers_kama_multi_series_one_param_f32_param_3];
	ld.param.u64 	%rd16, [ehlers_kama_multi_series_one_param_f32_param_4];
	ld.param.u64 	%rd18, [ehlers_kama_multi_series_one_param_f32_param_5];
	cvta.to.global.u64 	%rd1, %rd18;
	cvta.to.global.u64 	%rd2, %rd17;
	mov.u32 	%r1, %ctaid.x;
	setp.ge.s32 	%p1, %r1, %r109;
	@%p1 bra 	$L__BB1_79;
	min.s32 	%r111, %r108, %r110;
	setp.lt.s32 	%p2, %r111, 1;
	@%p2 bra 	$L__BB1_79;
	cvta.to.global.u64 	%rd19, %rd16;
	mul.wide.u32 	%rd20, %r1, 4;
	add.s64 	%rd21, %rd19, %rd20;
	ld.global.nc.u32 	%r2, [%rd21];
	max.s32 	%r3, %r2, 0;
	setp.ge.s32 	%p3, %r2, %r110;
	@%p3 bra 	$L__BB1_79;
	add.s32 	%r185, %r3, %r108;
	add.s32 	%r5, %r185, -1;
	min.u32 	%r6, %r5, %r110;
	setp.eq.s32 	%p4, %r6, 0;
	@%p4 bra 	$L__BB1_15;
	and.b32  	%r7, %r6, 7;
	setp.lt.u32 	%p5, %r6, 8;
	mov.b32 	%r169, 0;
	@%p5 bra 	$L__BB1_7;
	and.b32  	%r169, %r6, 2147483640;
	neg.s32 	%r167, %r169;
	shl.b32 	%r10, %r109, 3;
	mul.wide.s32 	%rd24, %r109, 4;
	mov.u32 	%r166, %r1;
$L__BB1_6:
	.pragma "nounroll";
	mul.wide.s32 	%rd22, %r166, 4;
	add.s64 	%rd23, %rd1, %rd22;
	mov.b32 	%r113, 2147483647;
	st.global.u32 	[%rd23], %r113;
	add.s64 	%rd25, %rd23, %rd24;
	st.global.u32 	[%rd25], %r113;
	add.s64 	%rd26, %rd25, %rd24;
	st.global.u32 	[%rd26], %r113;
	add.s64 	%rd27, %rd26, %rd24;
	st.global.u32 	[%rd27], %r113;
	add.s64 	%rd28, %rd27, %rd24;
	st.global.u32 	[%rd28], %r113;
	add.s64 	%rd29, %rd28, %rd24;
	st.global.u32 	[%rd29], %r113;
	add.s64 	%rd30, %rd29, %rd24;
	st.global.u32 	[%rd30], %r113;
	add.s64 	%rd31, %rd30, %rd24;
	st.global.u32 	[%rd31], %r113;
	add.s32 	%r167, %r167, 8;
	add.s32 	%r166, %r166, %r10;
	setp.ne.s32 	%p6, %r167, 0;
	@%p6 bra 	$L__BB1_6;
$L__BB1_7:
	setp.eq.s32 	%p7, %r7, 0;
	@%p7 bra 	$L__BB1_15;
	and.b32  	%r16, %r6, 3;
	setp.lt.u32 	%p8, %r7, 4;
	@%p8 bra 	$L__BB1_10;
	mad.lo.s32 	%r114, %r169, %r109, %r1;
	mul.wide.s32 	%rd32, %r114, 4;
	add.s64 	%rd33, %rd1, %rd32;
	mov.b32 	%r115, 2147483647;
	st.global.u32 	[%rd33], %r115;
	mul.wide.s32 	%rd34, %r109, 4;
	add.s64 	%rd35, %rd33, %rd34;
	st.global.u32 	[%rd35], %r115;
	add.s64 	%rd36, %rd35, %rd34;
	st.global.u32 	[%rd36], %r115;
	add.s64 	%rd37, %rd36, %rd34;
	st.global.u32 	[%rd37], %r115;
	add.s32 	%r169, %r169, 4;
$L__BB1_10:
	setp.eq.s32 	%p9, %r16, 0;
	@%p9 bra 	$L__BB1_15;
	setp.eq.s32 	%p10, %r16, 1;
	@%p10 bra 	$L__BB1_13;
	mad.lo.s32 	%r116, %r169, %r109, %r1;
	mul.wide.s32 	%rd38, %r116, 4;
	add.s64 	%rd39, %rd1, %rd38;
	mov.b32 	%r117, 2147483647;
	st.global.u32 	[%rd39], %r117;
	mul.wide.s32 	%rd40, %r109, 4;
	add.s64 	%rd41, %rd39, %rd40;
	st.global.u32 	[%rd41], %r117;
	add.s32 	%r169, %r169, 2;
$L__BB1_13:
	and.b32  	%r118, %r6, 1;
	setp.eq.b32 	%p11, %r118, 1;
	not.pred 	%p12, %p11;
	@%p12 bra 	$L__BB1_15;
	mad.lo.s32 	%r119, %r169, %r109, %r1;
	mul.wide.s32 	%rd42, %r119, 4;
	add.s64 	%rd43, %rd1, %rd42;
	mov.b32 	%r120, 2147483647;
	st.global.u32 	[%rd43], %r120;
$L__BB1_15:
	setp.lt.s32 	%p13, %r110, %r185;
	@%p13 bra 	$L__BB1_79;
	setp.lt.s32 	%p14, %r2, 1;
	sub.s32 	%r121, %r5, %r108;
	max.s32 	%r122, %r121, %r3;
	selp.b32 	%r183, %r3, %r122, %p14;
	setp.ge.s32 	%p15, %r183, %r5;
	mov.f32 	%f186, 0f00000000;
	@%p15 bra 	$L__BB1_55;
	not.b32 	%r123, %r183;
	add.s32 	%r22, %r185, %r123;
	sub.s32 	%r124, %r185, %r183;
	add.s32 	%r125, %r124, -2;
	setp.lt.u32 	%p16, %r125, 7;
	mov.f32 	%f186, 0f00000000;
	@%p16 bra 	$L__BB1_36;
	add.s32 	%r126, %r183, 8;
	mad.lo.s32 	%r180, %r109, %r126, %r1;
	add.s32 	%r127, %r183, 7;
	mad.lo.s32 	%r179, %r109, %r127, %r1;
	add.s32 	%r128, %r183, 6;
	mad.lo.s32 	%r178, %r109, %r128, %r1;
	add.s32 	%r129, %r183, 5;
	mad.lo.s32 	%r177, %r109, %r129, %r1;
	add.s32 	%r130, %r183, 4;
	mad.lo.s32 	%r176, %r109, %r130, %r1;
	add.s32 	%r131, %r183, 3;
	mad.lo.s32 	%r175, %r109, %r131, %r1;
	add.s32 	%r132, %r183, 2;
	mad.lo.s32 	%r174, %r109, %r132, %r1;
	mul.lo.s32 	%r133, %r183, %r109;
	add.s32 	%r173, %r1, %r133;
	add.s32 	%r134, %r133, %r109;
	add.s32 	%r172, %r1, %r134;
	and.b32  	%r135, %r22, -8;
	neg.s32 	%r171, %r135;
	mov.f32 	%f186, 0f00000000;
	mov.u32 	%r181, %r183;
$L__BB1_19:
	.pragma "nounroll";
	setp.gt.s32 	%p17, %r2, %r181;
	mul.wide.u32 	%rd44, %r172, 4;
	add.s64 	%rd3, %rd2, %rd44;
	@%p17 bra 	$L__BB1_21;
	ld.global.nc.f32 	%f74, [%rd3];
	mul.wide.u32 	%rd45, %r173, 4;
	add.s64 	%rd46, %rd2, %rd45;
	ld.global.nc.f32 	%f75, [%rd46];
	sub.f32 	%f76, %f74, %f75;
	abs.f32 	%f77, %f76;
	add.f32 	%f186, %f186, %f77;
$L__BB1_21:
	add.s32 	%r44, %r181, 1;
	setp.gt.s32 	%p18, %r2, %r44;
	mul.wide.u32 	%rd47, %r174, 4;
	add.s64 	%rd4, %rd2, %rd47;
	@%p18 bra 	$L__BB1_23;
	ld.global.nc.f32 	%f78, [%rd4];
	ld.global.nc.f32 	%f79, [%rd3];
	sub.f32 	%f80, %f78, %f79;
	abs.f32 	%f81, %f80;
	add.f32 	%f186, %f186, %f81;
$L__BB1_23:
	add.s32 	%r45, %r44, 1;
	setp.gt.s32 	%p19, %r2, %r45;
	mul.wide.u32 	%rd48, %r175, 4;
	add.s64 	%rd5, %rd2, %rd48;
	@%p19 bra 	$L__BB1_25;
	ld.global.nc.f32 	%f82, [%rd5];
	ld.global.nc.f32 	%f83, [%rd4];
	sub.f32 	%f84, %f82, %f83;
	abs.f32 	%f85, %f84;
	add.f32 	%f186, %f186, %f85;
$L__BB1_25:
	add.s32 	%r46, %r45, 1;
	setp.gt.s32 	%p20, %r2, %r46;
	mul.wide.u32 	%rd49, %r176, 4;
	add.s64 	%rd6, %rd2, %rd49;
	@%p20 bra 	$L__BB1_27;
	ld.global.nc.f32 	%f86, [%rd6];
	ld.global.nc.f32 	%f87, [%rd5];
	sub.f32 	%f88, %f86, %f87;
	abs.f32 	%f89, %f88;
	add.f32 	%f186, %f186, %f89;
$L__BB1_27:
	add.s32 	%r47, %r46, 1;
	setp.gt.s32 	%p21, %r2, %r47;
	mul.wide.u32 	%rd50, %r177, 4;
	add.s64 	%rd7, %rd2, %rd50;
	@%p21 bra 	$L__BB1_29;
	ld.global.nc.f32 	%f90, [%rd7];
	ld.global.nc.f32 	%f91, [%rd6];
	sub.f32 	%f92, %f90, %f91;
	abs.f32 	%f93, %f92;
	add.f32 	%f186, %f186, %f93;
$L__BB1_29:
	add.s32 	%r48, %r47, 1;
	setp.gt.s32 	%p22, %r2, %r48;
	mul.wide.u32 	%rd51, %r178, 4;
	add.s64 	%rd8, %rd2, %rd51;
	@%p22 bra 	$L__BB1_31;
	ld.global.nc.f32 	%f94, [%rd8];
	ld.global.nc.f32 	%f95, [%rd7];
	sub.f32 	%f96, %f94, %f95;
	abs.f32 	%f97, %f96;
	add.f32 	%f186, %f186, %f97;
$L__BB1_31:
	add.s32 	%r49, %r48, 1;
	setp.gt.s32 	%p23, %r2, %r49;
	mul.wide.u32 	%rd52, %r179, 4;
	add.s64 	%rd9, %rd2, %rd52;
	@%p23 bra 	$L__BB1_33;
	ld.global.nc.f32 	%f98, [%rd9];
	ld.global.nc.f32 	%f99, [%rd8];
	sub.f32 	%f100, %f98, %f99;
	abs.f32 	%f101, %f100;
	add.f32 	%f186, %f186, %f101;
$L__BB1_33:
	add.s32 	%r50, %r49, 1;
	setp.gt.s32 	%p24, %r2, %r50;
	@%p24 bra 	$L__BB1_35;
	mul.wide.u32 	%rd53, %r180, 4;
	add.s64 	%rd54, %rd2, %rd53;
	ld.global.nc.f32 	%f102, [%rd54];
	ld.global.nc.f32 	%f103, [%rd9];
	sub.f32 	%f104, %f102, %f103;
	abs.f32 	%f105, %f104;
	add.f32 	%f186, %f186, %f105;
$L__BB1_35:
	shl.b32 	%r136, %r109, 3;
	add.s32 	%r180, %r180, %r136;
	add.s32 	%r179, %r179, %r136;
	add.s32 	%r178, %r178, %r136;
	add.s32 	%r177, %r177, %r136;
	add.s32 	%r176, %r176, %r136;
	add.s32 	%r175, %r175, %r136;
	add.s32 	%r174, %r174, %r136;
	add.s32 	%r173, %r173, %r136;
	add.s32 	%r172, %r172, %r136;
	add.s32 	%r171, %r171, 8;
	setp.ne.s32 	%p25, %r171, 0;
	add.s32 	%r61, %r50, 1;
	add.s32 	%r183, %r181, 8;
	mov.u32 	%r181, %r61;
	@%p25 bra 	$L__BB1_19;
$L__BB1_36:
	and.b32  	%r64, %r22, 7;
	setp.eq.s32 	%p26, %r64, 0;
	@%p26 bra 	$L__BB1_55;
	and.b32  	%r65, %r22, 3;
	setp.lt.u32 	%p27, %r64, 4;
	@%p27 bra 	$L__BB1_46;
	add.s32 	%r66, %r183, 1;
	setp.gt.s32 	%p28, %r2, %r183;
	mad.lo.s32 	%r137, %r109, %r183, %r109;
	add.s32 	%r138, %r137, %r1;
	mul.wide.u32 	%rd55, %r138, 4;
	add.s64 	%rd10, %rd2, %rd55;
	@%p28 bra 	$L__BB1_40;
	mad.lo.s32 	%r139, %r183, %r109, %r1;
	ld.global.nc.f32 	%f107, [%rd10];
	mul.wide.u32 	%rd56, %r139, 4;
	add.s64 	%rd57, %rd2, %rd56;
	ld.global.nc.f32 	%f108, [%rd57];
	sub.f32 	%f109, %f107, %f108;
	abs.f32 	%f110, %f109;
	add.f32 	%f186, %f186, %f110;
$L__BB1_40:
	add.s32 	%r67, %r183, 2;
	setp.gt.s32 	%p29, %r2, %r66;
	mad.lo.s32 	%r140, %r67, %r109, %r1;
	mul.wide.u32 	%rd58, %r140, 4;
	add.s64 	%rd11, %rd2, %rd58;
	@%p29 bra 	$L__BB1_42;
	ld.global.nc.f32 	%f111, [%rd11];
	ld.global.nc.f32 	%f112, [%rd10];
	sub.f32 	%f113, %f111, %f112;
	abs.f32 	%f114, %f113;
	add.f32 	%f186, %f186, %f114;
$L__BB1_42:
	add.s32 	%r68, %r183, 3;
	setp.gt.s32 	%p30, %r2, %r67;
	mad.lo.s32 	%r141, %r68, %r109, %r1;
	mul.wide.u32 	%rd59, %r141, 4;
	add.s64 	%rd12, %rd2, %rd59;
	@%p30 bra 	$L__BB1_44;
	ld.global.nc.f32 	%f115, [%rd12];
	ld.global.nc.f32 	%f116, [%rd11];
	sub.f32 	%f117, %f115, %f116;
	abs.f32 	%f118, %f117;
	add.f32 	%f186, %f186, %f118;
$L__BB1_44:
	add.s32 	%r183, %r183, 4;
	setp.gt.s32 	%p31, %r2, %r68;
	@%p31 bra 	$L__BB1_46;
	mad.lo.s32 	%r142, %r183, %r109, %r1;
	mul.wide.u32 	%rd60, %r142, 4;
	add.s64 	%rd61, %rd2, %rd60;
	ld.global.nc.f32 	%f119, [%rd61];
	ld.global.nc.f32 	%f120, [%rd12];
	sub.f32 	%f121, %f119, %f120;
	abs.f32 	%f122, %f121;
	add.f32 	%f186, %f186, %f122;
$L__BB1_46:
	setp.eq.s32 	%p32, %r65, 0;
	@%p32 bra 	$L__BB1_55;
	setp.eq.s32 	%p33, %r65, 1;
	@%p33 bra 	$L__BB1_52;
	add.s32 	%r71, %r183, 1;
	setp.gt.s32 	%p34, %r2, %r183;
	mad.lo.s32 	%r143, %r109, %r183, %r109;
	add.s32 	%r144, %r143, %r1;
	mul.wide.u32 	%rd62, %r144, 4;
	add.s64 	%rd13, %rd2, %rd62;
	@%p34 bra 	$L__BB1_50;
	mad.lo.s32 	%r145, %r183, %r109, %r1;
	ld.global.nc.f32 	%f124, [%rd13];
	mul.wide.u32 	%rd63, %r145, 4;
	add.s64 	%rd64, %rd2, %rd63;
	ld.global.nc.f32 	%f125, [%rd64];
	sub.f32 	%f126, %f124, %f125;
	abs.f32 	%f127, %f126;
	add.f32 	%f186, %f186, %f127;
$L__BB1_50:
	add.s32 	%r183, %r183, 2;
	setp.gt.s32 	%p35, %r2, %r71;
	@%p35 bra 	$L__BB1_52;
	mad.lo.s32 	%r146, %r183, %r109, %r1;
	mul.wide.u32 	%rd65, %r146, 4;
	add.s64 	%rd66, %rd2, %rd65;
	ld.global.nc.f32 	%f128, [%rd66];
	ld.global.nc.f32 	%f129, [%rd13];
	sub.f32 	%f130, %f128, %f129;
	abs.f32 	%f131, %f130;
	add.f32 	%f186, %f186, %f131;
$L__BB1_52:
	and.b32  	%r147, %r22, 1;
	setp.eq.b32 	%p36, %r147, 1;
	not.pred 	%p37, %p36;
	@%p37 bra 	$L__BB1_55;
	setp.gt.s32 	%p38, %r2, %r183;
	@%p38 bra 	$L__BB1_55;
	mad.lo.s32 	%r148, %r183, %r109, %r1;
	add.s32 	%r149, %r148, %r109;
	mul.wide.u32 	%rd67, %r149, 4;
	add.s64 	%rd68, %rd2, %rd67;
	ld.global.nc.f32 	%f132, [%rd68];
	mul.wide.u32 	%rd69, %r148, 4;
	add.s64 	%rd70, %rd2, %rd69;
	ld.global.nc.f32 	%f133, [%rd70];
	sub.f32 	%f134, %f132, %f133;
	abs.f32 	%f135, %f134;
	add.f32 	%f186, %f186, %f135;
$L__BB1_55:
	setp.gt.s32 	%p39, %r185, 1;
	add.s32 	%r150, %r185, -2;
	selp.b32 	%r151, %r150, %r5, %p39;
	mad.lo.s32 	%r152, %r151, %r109, %r1;
	mul.wide.u32 	%rd71, %r152, 4;
	add.s64 	%rd72, %rd2, %rd71;
	ld.global.nc.f32 	%f36, [%rd72];
	mad.lo.s32 	%r74, %r5, %r109, %r1;
	mul.wide.u32 	%rd73, %r74, 4;
	add.s64 	%rd74, %rd2, %rd73;
	ld.global.nc.f32 	%f37, [%rd74];
	mad.lo.s32 	%r75, %r3, %r109, %r1;
	setp.leu.f32 	%p40, %f186, 0f00000000;
	mov.f32 	%f205, 0f3D841893;
	@%p40 bra 	$L__BB1_57;
	mul.wide.u32 	%rd75, %r75, 4;
	add.s64 	%rd76, %rd2, %rd75;
	ld.global.nc.f32 	%f137, [%rd76];
	sub.f32 	%f138, %f37, %f137;
	abs.f32 	%f139, %f138;
	div.rn.f32 	%f140, %f139, %f186;
	setp.gt.f32 	%p41, %f140, 0f3F800000;
	selp.f32 	%f141, 0f3F800000, %f140, %p41;
	fma.rn.f32 	%f205, %f141, 0f3F2AACDA, 0f3D841893;
$L__BB1_57:
	mul.f32 	%f142, %f205, %f205;
	sub.f32 	%f143, %f37, %f36;
	fma.rn.f32 	%f210, %f142, %f143, %f36;
	add.s64 	%rd78, %rd1, %rd73;
	st.global.f32 	[%rd78], %f210;
	setp.le.s32 	%p42, %r110, %r185;
	@%p42 bra 	$L__BB1_79;
	sub.s32 	%r153, %r110, %r185;
	and.b32  	%r154, %r153, 1;
	setp.eq.b32 	%p43, %r154, 1;
	not.pred 	%p44, %p43;
	@%p44 bra 	$L__BB1_64;
	add.s32 	%r76, %r74, %r109;
	mul.wide.u32 	%rd79, %r76, 4;
	add.s64 	%rd80, %rd2, %rd79;
	ld.global.nc.f32 	%f41, [%rd80];
	sub.f32 	%f145, %f41, %f37;
	abs.f32 	%f146, %f145;
	add.f32 	%f186, %f186, %f146;
	add.s32 	%r155, %r3, 1;
	setp.lt.s32 	%p45, %r155, 0;
	mov.f32 	%f206, 0f00000000;
	@%p45 bra 	$L__BB1_61;
	add.s32 	%r156, %r75, %r109;
	mul.wide.u32 	%rd81, %r156, 4;
	add.s64 	%rd82, %rd2, %rd81;
	ld.global.nc.f32 	%f147, [%rd82];
	sub.f32 	%f148, %f41, %f147;
	abs.f32 	%f206, %f148;
$L__BB1_61:
	setp.leu.f32 	%p46, %f186, 0f00000000;
	mov.f32 	%f207, 0f3D841893;
	@%p46 bra 	$L__BB1_63;
	div.rn.f32 	%f150, %f206, %f186;
	setp.gt.f32 	%p47, %f150, 0f3F800000;
	selp.f32 	%f151, 0f3F800000, %f150, %p47;
	fma.rn.f32 	%f207, %f151, 0f3F2AACDA, 0f3D841893;
$L__BB1_63:
	mul.f32 	%f152, %f207, %f207;
	sub.f32 	%f153, %f41, %f210;
	fma.rn.f32 	%f210, %f152, %f153, %f210;
	add.s64 	%rd84, %rd1, %rd79;
	st.global.f32 	[%rd84], %f210;
	add.s32 	%r185, %r185, 1;
$L__BB1_64:
	not.b32 	%r157, %r108;
	add.s32 	%r158, %r110, %r157;
	setp.eq.s32 	%p48, %r158, %r3;
	@%p48 bra 	$L__BB1_79;
	add.s32 	%r194, %r185, 1;
	sub.s32 	%r193, %r185, %r108;
	add.s32 	%r159, %r185, -1;
	mad.lo.s32 	%r192, %r109, %r159, %r1;
	shl.b32 	%r82, %r109, 1;
	mul.lo.s32 	%r160, %r185, %r109;
	add.s32 	%r161, %r160, %r109;
	add.s32 	%r191, %r1, %r161;
	add.s32 	%r190, %r1, %r160;
	add.s32 	%r162, %r193, 2;
	mad.lo.s32 	%r189, %r109, %r162, %r1;
	sub.s32 	%r163, %r194, %r108;
	mad.lo.s32 	%r188, %r109, %r163, %r1;
	sub.s32 	%r164, %r159, %r108;
	mad.lo.s32 	%r187, %r109, %r164, %r1;
	mad.lo.s32 	%r186, %r109, %r193, %r1;
$L__BB1_66:
	setp.le.s32 	%p49, %r193, %r3;
	mul.wide.u32 	%rd85, %r186, 4;
	add.s64 	%rd14, %rd2, %rd85;
	@%p49 bra 	$L__BB1_68;
	ld.global.nc.f32 	%f154, [%rd14];
	mul.wide.u32 	%rd86, %r187, 4;
	add.s64 	%rd87, %rd2, %rd86;
	ld.global.nc.f32 	%f155, [%rd87];
	sub.f32 	%f156, %f154, %f155;
	abs.f32 	%f157, %f156;
	sub.f32 	%f158, %f186, %f157;
	setp.lt.f32 	%p50, %f158, 0f00000000;
	selp.f32 	%f186, 0f00000000, %f158, %p50;
$L__BB1_68:
	mul.wide.u32 	%rd88, %r190, 4;
	add.s64 	%rd89, %rd2, %rd88;
	ld.global.nc.f32 	%f54, [%rd89];
	mul.wide.u32 	%rd90, %r192, 4;
	add.s64 	%rd91, %rd2, %rd90;
	ld.global.nc.f32 	%f160, [%rd91];
	sub.f32 	%f161, %f54, %f160;
	abs.f32 	%f162, %f161;
	add.f32 	%f215, %f186, %f162;
	add.s32 	%r98, %r193, 1;
	setp.lt.s32 	%p51, %r98, 0;
	mul.wide.u32 	%rd92, %r188, 4;
	add.s64 	%rd15, %rd2, %rd92;
	mov.f32 	%f213, 0f00000000;
	@%p51 bra 	$L__BB1_70;
	ld.global.nc.f32 	%f163, [%rd15];
	sub.f32 	%f164, %f54, %f163;
	abs.f32 	%f213, %f164;
$L__BB1_70:
	setp.leu.f32 	%p52, %f215, 0f00000000;
	mov.f32 	%f214, 0f3D841893;
	@%p52 bra 	$L__BB1_72;
	div.rn.f32 	%f166, %f213, %f215;
	setp.gt.f32 	%p53, %f166, 0f3F800000;
	selp.f32 	%f167, 0f3F800000, %f166, %p53;
	fma.rn.f32 	%f214, %f167, 0f3F2AACDA, 0f3D841893;
$L__BB1_72:
	mul.f32 	%f168, %f214, %f214;
	sub.f32 	%f169, %f54, %f210;
	fma.rn.f32 	%f60, %f168, %f169, %f210;
	add.s64 	%rd94, %rd1, %rd88;
	st.global.f32 	[%rd94], %f60;
	setp.le.s32 	%p54, %r98, %r3;
	@%p54 bra 	$L__BB1_74;
	ld.global.nc.f32 	%f170, [%rd15];
	ld.global.nc.f32 	%f171, [%rd14];
	sub.f32 	%f172, %f170, %f171;
	abs.f32 	%f173, %f172;
	sub.f32 	%f174, %f215, %f173;
	setp.lt.f32 	%p55, %f174, 0f00000000;
	selp.f32 	%f215, 0f00000000, %f174, %p55;
$L__BB1_74:
	mul.wide.u32 	%rd95, %r191, 4;
	add.s64 	%rd96, %rd2, %rd95;
	ld.global.nc.f32 	%f63, [%rd96];
	sub.f32 	%f176, %f63, %f54;
	abs.f32 	%f177, %f176;
	add.f32 	%f186, %f215, %f177;
	add.s32 	%r193, %r193, 2;
	setp.lt.s32 	%p56, %r193, 0;
	mov.f32 	%f216, 0f00000000;
	@%p56 bra 	$L__BB1_76;
	mul.wide.u32 	%rd97, %r189, 4;
	add.s64 	%rd98, %rd2, %rd97;
	ld.global.nc.f32 	%f178, [%rd98];
	sub.f32 	%f179, %f63, %f178;
	abs.f32 	%f216, %f179;
$L__BB1_76:
	setp.leu.f32 	%p57, %f186, 0f00000000;
	mov.f32 	%f217, 0f3D841893;
	@%p57 bra 	$L__BB1_78;
	div.rn.f32 	%f181, %f216, %f186;
	setp.gt.f32 	%p58, %f181, 0f3F800000;
	selp.f32 	%f182, 0f3F800000, %f181, %p58;
	fma.rn.f32 	%f217, %f182, 0f3F2AACDA, 0f3D841893;
$L__BB1_78:
	mul.f32 	%f183, %f217, %f217;
	sub.f32 	%f184, %f63, %f60;
	fma.rn.f32 	%f210, %f183, %f184, %f60;
	add.s64 	%rd100, %rd1, %rd95;
	st.global.f32 	[%rd100], %f210;
	add.s32 	%r100, %r194, 2;
	add.s32 	%r165, %r194, 1;
	add.s32 	%r192, %r192, %r82;
	add.s32 	%r191, %r191, %r82;
	add.s32 	%r190, %r190, %r82;
	add.s32 	%r189, %r189, %r82;
	add.s32 	%r188, %r188, %r82;
	add.s32 	%r187, %r187, %r82;
	add.s32 	%r186, %r186, %r82;
	setp.lt.s32 	%p59, %r165, %r110;
	mov.u32 	%r194, %r100;
	@%p59 bra 	$L__BB1_66;
$L__BB1_79:
	ret;

}


// ===== COMPILED SASS (sm_100) =====

	.target	sm_100

	.elftype	@"ET_EXEC"


//--------------------- .note.nv.tkinfo           --------------------------
	.section	.note.nv.tkinfo,"",@"SHT_NOTE"
	.sectionflags	@"SHF_NOTE_NV_TKINFO"
	.tkinfo
        /*0018*/ 	.word	0x00000002
        /*0030*/ 	.string	""
        /*0030*/ 	.string	"ptxas"
        /*0030*/ 	.string	"Cuda compilation tools, release 13.0, V13.0.88"
        /*0030*/ 	.string	"Build cuda_13.0.r13.0/compiler.36424714_0"
        /*0030*/ 	.string	"-arch sm_100 -m 64 "



//--------------------- .note.nv.cuinfo           --------------------------
	.section	.note.nv.cuinfo,"",@"SHT_NOTE"
	.sectionflags	@"SHF_NOTE_NV_CUINFO"
        /*0018*/ 	.short	0x0002
        /*001a*/ 	.short	0x0064
        /*001c*/ 	.short	0x0082
	.zero		2


//--------------------- .nv.info                  --------------------------
	.section	.nv.info,"",@"SHT_CUDA_INFO"
	.align	4


	//----- nvinfo : EIATTR_REGCOUNT
	.align		4
        /*0000*/ 	.byte	0x04, 0x2f
        /*0002*/ 	.short	(.L_1 - .L_0)
	.align		4
.L_0:
        /*0004*/ 	.word	index@(ehlers_kama_batch_f32)
        /*0008*/ 	.word	0x00000024


	//----- nvinfo : EIATTR_FRAME_SIZE
	.align		4
.L_1:
        /*000c*/ 	.byte	0x04, 0x11
        /*000e*/ 	.short	(.L_3 - .L_2)
	.align		4
.L_2:
        /*0010*/ 	.word	index@($__internal_1_$__cuda_sm3x_div_rn_noftz_f32_slowpath)
        /*0014*/ 	.word	0x00000000


	//----- nvinfo : EIATTR_FRAME_SIZE
	.align		4
.L_3:
        /*0018*/ 	.byte	0x04, 0x11
        /*001a*/ 	.short	(.L_5 - .L_4)
	.align		4
.L_4:
        /*001c*/ 	.word	index@(ehlers_kama_batch_f32)
        /*0020*/ 	.word	0x00000000


	//----- nvinfo : EIATTR_REGCOUNT
	.align		4
.L_5:
        /*0024*/ 	.byte	0x04, 0x2f
        /*0026*/ 	.short	(.L_7 - .L_6)
	.align		4
.L_6:
        /*0028*/ 	.word	index@(ehlers_kama_multi_series_one_param_f32)
        /*002c*/ 	.word	0x00000028


	//----- nvinfo : EIATTR_FRAME_SIZE
	.align		4
.L_7:
        /*0030*/ 	.byte	0x04, 0x11
        /*0032*/ 	.short	(.L_9 - .L_8)
	.align		4
.L_8:
        /*0034*/ 	.word	index@($__internal_0_$__cuda_sm3x_div_rn_noftz_f32_slowpath)
        /*0038*/ 	.word	0x00000000


	//----- nvinfo : EIATTR_FRAME_SIZE
	.align		4
.L_9:
        /*003c*/ 	.byte	0x04, 0x11
        /*003e*/ 	.short	(.L_11 - .L_10)
	.align		4
.L_10:
        /*0040*/ 	.word	index@(ehlers_kama_multi_series_one_param_f32)
        /*0044*/ 	.word	0x00000000


	//----- nvinfo : EIATTR_MIN_STACK_SIZE
	.align		4
.L_11:
        /*0048*/ 	.byte	0x04, 0x12
        /*004a*/ 	.short	(.L_13 - .L_12)
	.align		4
.L_12:
        /*004c*/ 	.word	index@(ehlers_kama_multi_series_one_param_f32)
        /*0050*/ 	.word	0x00000000


	//----- nvinfo : EIATTR_MIN_STACK_SIZE
	.align		4
.L_13:
        /*0054*/ 	.byte	0x04, 0x12
        /*0056*/ 	.short	(.L_15 - .L_14)
	.align		4
.L_14:
        /*0058*/ 	.word	index@(ehlers_kama_batch_f32)
        /*005c*/ 	.word	0x00000000
.L_15:


//--------------------- .nv.compat                --------------------------
	.section	.nv.compat,"",@"SHT_CUDA_COMPAT_INFO"
	.align	4
        /*0000*/ 	.byte	0x02, 0x09, 0x00, 0x00, 0x02, 0x02, 0x01, 0x00, 0x02, 0x05, 0x05, 0x00, 0x03, 0x07, 0x01, 0x01
        /*0010*/ 	.byte	0x02, 0x03, 0x00, 0x00, 0x02, 0x06, 0x01, 0x00, 0x04, 0x0b, 0x08, 0x00, 0x01, 0x00, 0x00, 0x00
        /*0020*/ 	.byte	0x00, 0x00, 0x00, 0x00


//--------------------- .nv.info.ehlers_kama_multi_series_one_param_f32 --------------------------
	.section	.nv.info.ehlers_kama_multi_series_one_param_f32,"",@"SHT_CUDA_INFO"
	.sectionflags	@""
	.align	4


	//----- nvinfo : EIATTR_CUDA_API_VERSION
	.align		4
        /*0000*/ 	.byte	0x04, 0x37
        /*0002*/ 	.short	(.L_17 - .L_16)
.L_16:
        /*0004*/ 	.word	0x00000082


	//----- nvinfo : EIATTR_KPARAM_INFO
	.align		4
.L_17:
        /*0008*/ 	.byte	0x04, 0x17
        /*000a*/ 	.short	(.L_19 - .L_18)
.L_18:
        /*000c*/ 	.word	0x00000000
        /*0010*/ 	.short	0x0005
        /*0012*/ 	.short	0x0020
        /*0014*/ 	.byte	0x00, 0xf5, 0x21, 0x00


	//----- nvinfo : EIATTR_KPARAM_INFO
	.align		4
.L_19:
        /*0018*/ 	.byte	0x04, 0x17
        /*001a*/ 	.short	(.L_21 - .L_20)
.L_20:
        /*001c*/ 	.word	0x00000000
        /*0020*/ 	.short	0x0004
        /*0022*/ 	.short	0x0018
        /*0024*/ 	.byte	0x00, 0xf5, 0x21, 0x00


	//----- nvinfo : EIATTR_KPARAM_INFO
	.align		4
.L_21:
        /*0028*/ 	.byte	0x04, 0x17
        /*002a*/ 	.short	(.L_23 - .L_22)
.L_22:
        /*002c*/ 	.word	0x00000000
        /*0030*/ 	.short	0x0003
        /*0032*/ 	.short	0x0010
        /*0034*/ 	.byte	0x00, 0xf0, 0x11, 0x00


	//----- nvinfo : EIATTR_KPARAM_INFO
	.align		4
.L_23:
        /*0038*/ 	.byte	0x04, 0x17
        /*003a*/ 	.short	(.L_25 - .L_24)
.L_24:
        /*003c*/ 	.word	0x00000000
        /*0040*/ 	.short	0x0002
        /*0042*/ 	.short	0x000c
        /*0044*/ 	.byte	0x00, 0xf0, 0x11, 0x00


	//----- nvinfo : EIATTR_KPARAM_INFO
	.align		4
.L_25:
        /*0048*/ 	.byte	0x04, 0x17
        /*004a*/ 	.short	(.L_27 - .L_26)
.L_26:
        /*004c*/ 	.word	0x00000000
        /*0050*/ 	.short	0x0001
        /*0052*/ 	.short	0x0008
        /*0054*/ 	.byte	0x00, 0xf0, 0x11, 0x00


	//----- nvinfo : EIATTR_KPARAM_INFO
	.align		4
.L_27:
        /*0058*/ 	.byte	0x04, 0x17
        /*005a*/ 	.short	(.L_29 - .L_28)
.L_28:
        /*005c*/ 	.word	0x00000000
        /*0060*/ 	.short	0x0000
        /*0062*/ 	.short	0x0000
        /*0064*/ 	.byte	0x00, 0xf5, 0x21, 0x00


	//----- nvinfo : EIATTR_SPARSE_MMA_MASK
	.align		4
.L_29:
        /*0068*/ 	.byte	0x03, 0x50
        /*006a*/ 	.short	0x0000


	//----- nvinfo : EIATTR_MAXREG_COUNT
	.align		4
        /*006c*/ 	.byte	0x03, 0x1b
        /*006e*/ 	.short	0x00ff


	//----- nvinfo : EIATTR_MERCURY_ISA_VERSION
	.align		4
        /*0070*/ 	.byte	0x03, 0x5f
        /*0072*/ 	.short	0x0101


	//----- nvinfo : EIATTR_VRC_CTA_INIT_COUNT
	.align		4
        /*0074*/ 	.byte	0x02, 0x4a
	.zero		1
	.zero		1


	//----- nvinfo : EIATTR_EXIT_INSTR_OFFSETS
	.align		4
        /*0078*/ 	.byte	0x04, 0x1c
        /*007a*/ 	.short	(.L_31 - .L_30)


	//   ....[0]....
.L_30:
        /*007c*/ 	.word	0x00000050


	//   ....[1]....
        /*0080*/ 	.word	0x000000a0


	//   ....[2]....
        /*0084*/ 	.word	0x00000100


	//   ....[3]....
        /*0088*/ 	.word	0x00000590


	//   ....[4]....
        /*008c*/ 	.word	0x00001370


	//   ....[5]....
        /*0090*/ 	.word	0x00001680


	//   ....[6]....
        /*0094*/ 	.word	0x00001db0


	//----- nvinfo : EIATTR_CRS_STACK_SIZE
	.align		4
.L_31:
        /*0098*/ 	.byte	0x04, 0x1e
        /*009a*/ 	.short	(.L_33 - .L_32)
.L_32:
        /*009c*/ 	.word	0x00000000


	//----- nvinfo : EIATTR_CBANK_PARAM_SIZE
	.align		4
.L_33:
        /*00a0*/ 	.byte	0x03, 0x19
        /*00a2*/ 	.short	0x0028


	//----- nvinfo : EIATTR_PARAM_CBANK
	.align		4
        /*00a4*/ 	.byte	0x04, 0x0a
        /*00a6*/ 	.short	(.L_35 - .L_34)
	.align		4
.L_34:
        /*00a8*/ 	.word	index@(.nv.constant0.ehlers_kama_multi_series_one_param_f32)
        /*00ac*/ 	.short	0x0380
        /*00ae*/ 	.short	0x0028


	//----- nvinfo : EIATTR_SW_WAR
	.align		4
.L_35:
        /*00b0*/ 	.byte	0x04, 0x36
        /*00b2*/ 	.short	(.L_37 - .L_36)
.L_36:
        /*00b4*/ 	.word	0x00000008
.L_37:


//--------------------- .nv.info.ehlers_kama_batch_f32 --------------------------
	.section	.nv.info.ehlers_kama_batch_f32,"",@"SHT_CUDA_INFO"
	.sectionflags	@""
	.align	4


	//----- nvinfo : EIATTR_CUDA_API_VERSION
	.align		4
        /*0000*/ 	.byte	0x04, 0x37
        /*0002*/ 	.short	(.L_39 - .L_38)
.L_38:
        /*0004*/ 	.word	0x00000082


	//----- nvinfo : EIATTR_KPARAM_INFO
	.align		4
.L_39:
        /*0008*/ 	.byte	0x04, 0x17
        /*000a*/ 	.short	(.L_41 - .L_40)
.L_40:
        /*000c*/ 	.word	0x00000000
        /*0010*/ 	.short	0x0005
        /*0012*/ 	.short	0x0020
        /*0014*/ 	.byte	0x00, 0xf5, 0x21, 0x00


	//----- nvinfo : EIATTR_KPARAM_INFO
	.align		4
.L_41:
        /*0018*/ 	.byte	0x04, 0x17
        /*001a*/ 	.short	(.L_43 - .L_42)
.L_42:
        /*001c*/ 	.word	0x00000000
        /*0020*/ 	.short	0x0004
        /*0022*/ 	.short	0x0018
        /*0024*/ 	.byte	0x00, 0xf0, 0x11, 0x00


	//----- nvinfo : EIATTR_KPARAM_INFO
	.align		4
.L_43:
        /*0028*/ 	.byte	0x04, 0x17
        /*002a*/ 	.short	(.L_45 - .L_44)
.L_44:
        /*002c*/ 	.word	0x00000000
        /*0030*/ 	.short	0x0003
        /*0032*/ 	.short	0x0014
        /*0034*/ 	.byte	0x00, 0xf0, 0x11, 0x00


	//----- nvinfo : EIATTR_KPARAM_INFO
	.align		4
.L_45:
        /*0038*/ 	.byte	0x04, 0x17
        /*003a*/ 	.short	(.L_47 - .L_46)
.L_46:
        /*003c*/ 	.word	0x00000000
        /*0040*/ 	.short	0x0002
        /*0042*/ 	.short	0x0010
        /*0044*/ 	.byte	0x00, 0xf0, 0x11, 0x00


	//----- nvinfo : EIATTR_KPARAM_INFO
	.align		4
.L_47:
        /*0048*/ 	.byte	0x04, 0x17
        /*004a*/ 	.short	(.L_49 - .L_48)
.L_48:
        /*004c*/ 	.word	0x00000000
        /*0050*/ 	.short	0x0001
        /*0052*/ 	.short	0x0008
        /*0054*/ 	.byte	0x00, 0xf5, 0x21, 0x00


	//----- nvinfo : EIATTR_KPARAM_INFO
	.align		4
.L_49:
        /*0058*/ 	.byte	0x04, 0x17
        /*005a*/ 	.short	(.L_51 - .L_50)
.L_50:
        /*005c*/ 	.word	0x00000000
        /*0060*/ 	.short	0x0000
        /*0062*/ 	.short	0x0000
        /*0064*/ 	.byte	0x00, 0xf5, 0x21, 0x00


	//----- nvinfo : EIATTR_SPARSE_MMA_MASK
	.align		4
.L_51:
        /*0068*/ 	.byte	0x03, 0x50
        /*006a*/ 	.short	0x0000


	//----- nvinfo : EIATTR_MAXREG_COUNT
	.align		4
        /*006c*/ 	.byte	0x03, 0x1b
        /*006e*/ 	.short	0x00ff


	//----- nvinfo : EIATTR_MERCURY_ISA_VERSION
	.align		4
        /*0070*/ 	.byte	0x03, 0x5f
        /*0072*/ 	.short	0x0101


	//----- nvinfo : EIATTR_VRC_CTA_INIT_COUNT
	.align		4
        /*0074*/ 	.byte	0x02, 0x4a
	.zero		1
	.zero		1


	//----- nvinfo : EIATTR_EXIT_INSTR_OFFSETS
	.align		4
        /*0078*/ 	.byte	0x04, 0x1c
        /*007a*/ 	.short	(.L_53 - .L_52)


	//   ....[0]....
.L_52:
        /*007c*/ 	.word	0x00000060


	//   ....[1]....
        /*0080*/ 	.word	0x000000c0


	//   ....[2]....
        /*0084*/ 	.word	0x00000110


	//   ....[3]....
        /*0088*/ 	.word	0x000005d0


	//   ....[4]....
        /*008c*/ 	.word	0x00001060


	//   ....[5]....
        /*0090*/ 	.word	0x00001330


	//   ....[6]....
        /*0094*/ 	.word	0x00001990


	//----- nvinfo : EIATTR_CRS_STACK_SIZE
	.align		4
.L_53:
        /*0098*/ 	.byte	0x04, 0x1e
        /*009a*/ 	.short	(.L_55 - .L_54)
.L_54:
        /*009c*/ 	.word	0x00000000


	//----- nvinfo : EIATTR_CBANK_PARAM_SIZE
	.align		4
.L_55:
        /*00a0*/ 	.byte	0x03, 0x19
        /*00a2*/ 	.short	0x0028


	//----- nvinfo : EIATTR_PARAM_CBANK
	.align		4
        /*00a4*/ 	.byte	0x04, 0x0a
        /*00a6*/ 	.short	(.L_57 - .L_56)
	.align		4
.L_56:
        /*00a8*/ 	.word	index@(.nv.constant0.ehlers_kama_batch_f32)
        /*00ac*/ 	.short	0x0380
        /*00ae*/ 	.short	0x0028


	//----- nvinfo : EIATTR_SW_WAR
	.align		4
.L_57:
        /*00b0*/ 	.byte	0x04, 0x36
        /*00b2*/ 	.short	(.L_59 - .L_58)
.L_58:
        /*00b4*/ 	.word	0x00000008
.L_59:


//--------------------- .nv.callgraph             --------------------------
	.section	.nv.callgraph,"",@"SHT_CUDA_CALLGRAPH"
	.align	4
	.sectionentsize	8
	.align		4
        /*0000*/ 	.word	0x00000000
	.align		4
        /*0004*/ 	.word	0xffffffff
	.align		4
        /*0008*/ 	.word	0x00000000
	.align		4
        /*000c*/ 	.word	0xfffffffe
	.align		4
        /*0010*/ 	.word	0x00000000
	.align		4
        /*0014*/ 	.word	0xfffffffd
	.align		4
        /*0018*/ 	.word	0x00000000
	.align		4
        /*001c*/ 	.word	0xfffffffc


//--------------------- .text.ehlers_kama_multi_series_one_param_f32 --------------------------
	.section	.text.ehlers_kama_multi_series_one_param_f32,"ax",@progbits
	.align	128
        .global         ehlers_kama_multi_series_one_param_f32
        .type           ehlers_kama_multi_series_one_param_f32,@function
        .size           ehlers_kama_multi_series_one_param_f32,(.L_x_58 - ehlers_kama_multi_series_one_param_f32)
        .other          ehlers_kama_multi_series_one_param_f32,@"STO_CUDA_ENTRY STV_DEFAULT"
ehlers_kama_multi_series_one_param_f32:
.text.ehlers_kama_multi_series_one_param_f32:
[----:B------:R-:W-:Y:S01]  /*0000*/  LDC R1, c[0x0][0x37c] ;  /* 0x0000df00ff017b82 */ /* 0x000fe20000000800 */
[----:B------:R-:W0:Y:S01]  /*0010*/  S2R R13, SR_CTAID.X ;  /* 0x00000000000d7919 */ /* 0x000e220000002500 */
[----:B------:R-:W1:Y:S02]  /*0020*/  LDCU UR4, c[0x0][0x38c] ;  /* 0x00007180ff0477ac */ /* 0x000e640008000800 */
[----:B-1----:R-:W-:-:S04]  /*0030*/  MOV R16, UR4 ;  /* 0x0000000400107c02 */ /* 0x002fc80008000f00 */
[----:B0-----:R-:W-:-:S13]  /*0040*/  ISETP.GE.AND P0, PT, R13, R16, PT ;  /* 0x000000100d00720c */ /* 0x001fda0003f06270 */
[----:B------:R-:W-:Y:S05]  /*0050*/  @P0 EXIT ;  /* 0x000000000000094d */ /* 0x000fea0003800000 */
[----:B------:R-:W0:Y:S08]  /*0060*/  LDC R12, c[0x0][0x388] ;  /* 0x0000e200ff0c7b82 */ /* 0x000e300000000800 */
[----:B------:R-:W0:Y:S02]  /*0070*/  LDC R9, c[0x0][0x390] ;  /* 0x0000e400ff097b82 */ /* 0x000e240000000800 */
[----:B0-----:R-:W-:-:S04]  /*0080*/  VIMNMX R0, PT, PT, R12, R9, PT ;  /* 0x000000090c007248 */ /* 0x001fc80003fe0100 */
[----:B------:R-:W-:-:S13]  /*0090*/  ISETP.GE.AND P0, PT, R0, 0x1, PT ;  /* 0x000000010000780c */ /* 0x000fda0003f06270 */
[----:B------:R-:W-:Y:S05]  /*00a0*/  @!P0 EXIT ;  /* 0x000000000000894d */ /* 0x000fea0003800000 */
[----:B------:R-:W0:Y:S01]  /*00b0*/  LDC.64 R2, c[0x0][0x398] ;  /* 0x0000e600ff027b82 */ /* 0x000e220000000a00 */
[----:B------:R-:W1:Y:S01]  /*00c0*/  LDCU.64 UR4, c[0x0][0x358] ;  /* 0x00006b00ff0477ac */ /* 0x000e620008000a00 */
[----:B0-----:R-:W-:-:S05]  /*00d0*/  IMAD.WIDE.U32 R2, R13, 0x4, R2 ;  /* 0x000000040d027825 */ /* 0x001fca00078e0002 */
[----:B-1----:R-:W2:Y:S02]  /*00e0*/  LDG.E.CONSTANT R0, desc[UR4][R2.64] ;  /* 0x0000000402007981 */ /* 0x002ea4000c1e9900 */
[----:B--2---:R-:W-:-:S13]  /*00f0*/  ISETP.GE.AND P0, PT, R0, R9, PT ;  /* 0x000000090000720c */ /* 0x004fda0003f06270 */
[----:B------:R-:W-:Y:S05]  /*0100*/  @P0 EXIT ;  /* 0x000000000000094d */ /* 0x000fea0003800000 */
[----:B------:R-:W-:-:S04]  /*0110*/  VIMNMX R3, PT, PT, RZ, R0, !PT ;  /* 0x00000000ff037248 */ /* 0x000fc80007fe0100 */
[----:B------:R-:W-:-:S05]  /*0120*/  IADD3 R8, PT, PT, R3, R12, RZ ;  /* 0x0000000c03087210 */ /* 0x000fca0007ffe0ff */
[----:B------:R-:W-:-:S05]  /*0130*/  VIADD R2, R8, 0xffffffff ;  /* 0xffffffff08027836 */ /* 0x000fca0000000000 */
[----:B------:R-:W-:-:S04]  /*0140*/  VIMNMX.U32 R17, PT, PT, R2, R9, PT ;  /* 0x0000000902117248 */ /* 0x000fc80003fe0000 */
[----:B------:R-:W-:-:S13]  /*0150*/  ISETP.NE.AND P0, PT, R17, RZ, PT ;  /* 0x000000ff1100720c */ /* 0x000fda0003f05270 */
[----:B------:R-:W-:Y:S05]  /*0160*/  @!P0 BRA `(.L_x_0) ;  /* 0x0000000400048947 */ /* 0x000fea0003800000 */
[C---:B------:R-:W-:Y:S01]  /*0170*/  ISETP.GE.U32.AND P0, PT, R17.reuse, 0x8, PT ;  /* 0x000000081100780c */ /* 0x040fe20003f06070 */
[----:B------:R-:W-:Y:S01]  /*0180*/  HFMA2 R20, -RZ, RZ, 0, 0 ;  /* 0x00000000ff147431 */ /* 0x000fe200000001ff */
[----:B------:R-:W-:-:S04]  /*0190*/  LOP3.LUT R30, R17, 0x7, RZ, 0xc0, !PT ;  /* 0x00000007111e7812 */ /* 0x000fc800078ec0ff */
[----:B------:R-:W-:-:S07]  /*01a0*/  ISETP.NE.AND P1, PT, R30, RZ, PT ;  /* 0x000000ff1e00720c */ /* 0x000fce0003f25270 */
[----:B------:R-:W-:Y:S06]  /*01b0*/  @!P0 BRA `(.L_x_1) ;  /* 0x0000000000648947 */ /* 0x000fec0003800000 */
[----:B------:R-:W0:Y:S01]  /*01c0*/  LDC.64 R4, c[0x0][0x3a0] ;  /* 0x0000e800ff047b82 */ /* 0x000e220000000a00 */
[----:B------:R-:W-:Y:S02]  /*01d0*/  LOP3.LUT R20, R17, 0x7ffffff8, RZ, 0xc0, !PT ;  /* 0x7ffffff811147812 */ /* 0x000fe400078ec0ff */
[----:B------:R-:W-:-:S03]  /*01e0*/  MOV R31, R13 ;  /* 0x0000000d001f7202 */ /* 0x000fc60000000f00 */
[----:B------:R-:W-:-:S07]  /*01f0*/  IMAD.MOV R21, RZ, RZ, -R20 ;  /* 0x000000ffff157224 */ /* 0x000fce00078e0a14 */
.L_x_2:
[----:B01----:R-:W-:Y:S01]  /*0200*/  IMAD.WIDE R22, R31, 0x4, R4 ;  /* 0x000000041f167825 */ /* 0x003fe200078e0204 */
[----:B------:R-:W-:Y:S02]  /*0210*/  MOV R33, 0x7fffffff ;  /* 0x7fffffff00217802 */ /* 0x000fe40000000f00 */
[----:B------:R-:W-:Y:S01]  /*0220*/  IADD3 R21, PT, PT, R21, 0x8, RZ ;  /* 0x0000000815157810 */ /* 0x000fe20007ffe0ff */
[C---:B------:R-:W-:Y:S02]  /*0230*/  IMAD R31, R16.reuse, 0x8, R31 ;  /* 0x00000008101f7824 */ /* 0x040fe400078e021f */
[----:B------:R-:W-:Y:S01]  /*0240*/  IMAD.WIDE R24, R16, 0x4, R22 ;  /* 0x0000000410187825 */ /* 0x000fe200078e0216 */
[----:B------:R1:W-:Y:S01]  /*0250*/  STG.E desc[UR4][R22.64], R33 ;  /* 0x0000002116007986 */ /* 0x0003e2000c101904 */
[----:B------:R-:W-:-:S03]  /*0260*/  ISETP.NE.AND P0, PT, R21, RZ, PT ;  /* 0x000000ff1500720c */ /* 0x000fc60003f05270 */
[----:B------:R1:W-:Y:S01]  /*0270*/  STG.E desc[UR4][R24.64], R33 ;  /* 0x0000002118007986 */ /* 0x0003e2000c101904 */
[----:B------:R-:W-:-:S05]  /*0280*/  IMAD.WIDE R26, R16, 0x4, R24 ;  /* 0x00000004101a7825 */ /* 0x000fca00078e0218 */
        /* <DEDUP_REMOVED lines=11> */
[----:B------:R-:W-:Y:S05]  /*0340*/  @P0 BRA `(.L_x_2) ;  /* 0xfffffffc00ac0947 */ /* 0x000fea000383ffff */
.L_x_1:
[----:B------:R-:W-:Y:S05]  /*0350*/  @!P1 BRA `(.L_x_0) ;  /* 0x0000000000889947 */ /* 0x000fea0003800000 */
[----:B------:R-:W-:Y:S02]  /*0360*/  ISETP.GE.U32.AND P0, PT, R30, 0x4, PT ;  /* 0x000000041e00780c */ /* 0x000fe40003f06070 */
[----:B-1----:R-:W-:-:S04]  /*0370*/  LOP3.LUT R18, R17, 0x3, RZ, 0xc0, !PT ;  /* 0x0000000311127812 */ /* 0x002fc800078ec0ff */
[----:B------:R-:W-:-:S07]  /*0380*/  ISETP.NE.AND P1, PT, R18, RZ, PT ;  /* 0x000000ff1200720c */ /* 0x000fce0003f25270 */
[----:B------:R-:W-:Y:S06]  /*0390*/  @!P0 BRA `(.L_x_3) ;  /* 0x0000000000308947 */ /* 0x000fec0003800000 */
[----:B------:R-:W0:Y:S01]  /*03a0*/  LDC.64 R4, c[0x0][0x3a0] ;  /* 0x0000e800ff047b82 */ /* 0x000e220000000a00 */
[C---:B------:R-:W-:Y:S01]  /*03b0*/  IMAD R7, R20.reuse, R16, R13 ;  /* 0x0000001014077224 */ /* 0x040fe200078e020d */
[----:B------:R-:W-:Y:S02]  /*03c0*/  MOV R19, 0x7fffffff ;  /* 0x7fffffff00137802 */ /* 0x000fe40000000f00 */
[----:B------:R-:W-:Y:S01]  /*03d0*/  IADD3 R20, PT, PT, R20, 0x4, RZ ;  /* 0x0000000414147810 */ /* 0x000fe20007ffe0ff */
[----:B0-----:R-:W-:-:S05]  /*03e0*/  IMAD.WIDE R4, R7, 0x4, R4 ;  /* 0x0000000407047825 */ /* 0x001fca00078e0204 */
[----:B------:R0:W-:Y:S01]  /*03f0*/  STG.E desc[UR4][R4.64], R19 ;  /* 0x0000001304007986 */ /* 0x0001e2000c101904 */
[----:B------:R-:W-:-:S05]  /*0400*/  IMAD.WIDE R6, R16, 0x4, R4 ;  /* 0x0000000410067825 */ /* 0x000fca00078e0204 */
[----:B------:R0:W-:Y:S01]  /*0410*/  STG.E desc[UR4][R6.64], R19 ;  /* 0x0000001306007986 */ /* 0x0001e2000c101904 */
[----:B------:R-:W-:-:S05]  /*0420*/  IMAD.WIDE R10, R16, 0x4, R6 ;  /* 0x00000004100a7825 */ /* 0x000fca00078e0206 */
[----:B------:R0:W-:Y:S01]  /*0430*/  STG.E desc[UR4][R10.64], R19 ;  /* 0x000000130a007986 */ /* 0x0001e2000c101904 */
[----:B------:R-:W-:-:S05]  /*0440*/  IMAD.WIDE R14, R16, 0x4, R10 ;  /* 0x00000004100e7825 */ /* 0x000fca00078e020a */
[----:B------:R0:W-:Y:S02]  /*0450*/  STG.E desc[UR4][R14.64], R19 ;  /* 0x000000130e007986 */ /* 0x0001e4000c101904 */
.L_x_3:
[----:B------:R-:W-:Y:S05]  /*0460*/  @!P1 BRA `(.L_x_0) ;  /* 0x0000000000449947 */ /* 0x000fea0003800000 */
[----:B------:R-:W-:Y:S02]  /*0470*/  LOP3.LUT R17, R17, 0x1, RZ, 0xc0, !PT ;  /* 0x0000000111117812 */ /* 0x000fe400078ec0ff */
[----:B------:R-:W-:Y:S02]  /*0480*/  ISETP.NE.AND P0, PT, R18, 0x1, PT ;  /* 0x000000011200780c */ /* 0x000fe40003f05270 */
[----:B------:R-:W-:-:S13]  /*0490*/  ISETP.NE.U32.AND P1, PT, R17, 0x1, PT ;  /* 0x000000011100780c */ /* 0x000fda0003f25070 */
[----:B0-----:R-:W0:Y:S01]  /*04a0*/  @!P1 LDC.64 R10, c[0x0][0x3a0] ;  /* 0x0000e800ff0a9b82 */ /* 0x001e220000000a00 */
[----:B------:R-:W-:Y:S05]  /*04b0*/  @!P0 BRA `(.L_x_4) ;  /* 0x0000000000208947 */ /* 0x000fea0003800000 */
[----:B------:R-:W1:Y:S01]  /*04c0*/  LDC.64 R4, c[0x0][0x3a0] ;  /* 0x0000e800ff047b82 */ /* 0x000e620000000a00 */
[C---:B------:R-:W-:Y:S01]  /*04d0*/  IMAD R7, R20.reuse, R16, R13 ;  /* 0x0000001014077224 */ /* 0x040fe200078e020d */
[----:B------:R-:W-:Y:S01]  /*04e0*/  IADD3 R20, PT, PT, R20, 0x2, RZ ;  /* 0x0000000214147810 */ /* 0x000fe20007ffe0ff */
[----:B------:R-:W-:Y:S02]  /*04f0*/  IMAD.MOV.U32 R15, RZ, RZ, 0x7fffffff ;  /* 0x7fffffffff0f7424 */ /* 0x000fe400078e00ff */
[----:B-1----:R-:W-:-:S05]  /*0500*/  IMAD.WIDE R4, R7, 0x4, R4 ;  /* 0x0000000407047825 */ /* 0x002fca00078e0204 */
[----:B------:R1:W-:Y:S01]  /*0510*/  STG.E desc[UR4][R4.64], R15 ;  /* 0x0000000f04007986 */ /* 0x0003e2000c101904 */
[----:B------:R-:W-:-:S05]  /*0520*/  IMAD.WIDE R6, R16, 0x4, R4 ;  /* 0x0000000410067825 */ /* 0x000fca00078e0204 */
[----:B------:R1:W-:Y:S02]  /*0530*/  STG.E desc[UR4][R6.64], R15 ;  /* 0x0000000f06007986 */ /* 0x0003e4000c101904 */
.L_x_4:
[----:B-1----:R-:W-:Y:S01]  /*0540*/  @!P1 IMAD R5, R20, R16, R13 ;  /* 0x0000001014059224 */ /* 0x002fe200078e020d */
[----:B------:R-:W-:-:S03]  /*0550*/  @!P1 MOV R7, 0x7fffffff ;  /* 0x7fffffff00079802 */ /* 0x000fc60000000f00 */
[----:B0-----:R-:W-:-:S05]  /*0560*/  @!P1 IMAD.WIDE R4, R5, 0x4, R10 ;  /* 0x0000000405049825 */ /* 0x001fca00078e020a */
[----:B------:R2:W-:Y:S02]  /*0570*/  @!P1 STG.E desc[UR4][R4.64], R7 ;  /* 0x0000000704009986 */ /* 0x0005e4000c101904 */
.L_x_0:
[----:B------:R-:W-:-:S13]  /*0580*/  ISETP.GT.AND P0, PT, R8, R9, PT ;  /* 0x000000090800720c */ /* 0x000fda0003f04270 */
[----:B------:R-:W-:Y:S05]  /*0590*/  @P0 EXIT ;  /* 0x000000000000094d */ /* 0x000fea0003800000 */
[----:B------:R-:W-:Y:S01]  /*05a0*/  ISETP.GE.AND P0, PT, R0, 0x1, PT ;  /* 0x000000010000780c */ /* 0x000fe20003f06270 */
[----:B-1----:R-:W-:Y:S01]  /*05b0*/  IMAD.MOV.U32 R25, RZ, RZ, RZ ;  /* 0x000000ffff197224 */ /* 0x002fe200078e00ff */
[----:B------:R-:W-:-:S04]  /*05c0*/  VIADDMNMX R12, R2, -R12, R3, !PT ;  /* 0x8000000c020c7246 */ /* 0x000fc80007800103 */
[----:B------:R-:W-:-:S04]  /*05d0*/  SEL R33, R3, R12, !P0 ;  /* 0x0000000c03217207 */ /* 0x000fc80004000000 */
[----:B------:R-:W-:-:S13]  /*05e0*/  ISETP.GE.AND P0, PT, R33, R2, PT ;  /* 0x000000022100720c */ /* 0x000fda0003f06270 */
[----:B------:R-:W-:Y:S05]  /*05f0*/  @P0 BRA `(.L_x_5) ;  /* 0x0000000800bc0947 */ /* 0x000fea0003800000 */
[----:B0-2---:R-:W-:Y:S01]  /*0600*/  IADD3 R4, PT, PT, R8, -0x2, -R33 ;  /* 0xfffffffe08047810 */ /* 0x005fe20007ffe821 */
[----:B------:R-:W-:Y:S01]  /*0610*/  HFMA2 R25, -RZ, RZ, 0, 0 ;  /* 0x00000000ff197431 */ /* 0x000fe200000001ff */
[----:B------:R-:W-:Y:S02]  /*0620*/  LOP3.LUT R5, RZ, R33, RZ, 0x33, !PT ;  /* 0x00000021ff057212 */ /* 0x000fe400078e33ff */
[----:B------:R-:W-:Y:S02]  /*0630*/  ISETP.GE.U32.AND P0, PT, R4, 0x7, PT ;  /* 0x000000070400780c */ /* 0x000fe40003f06070 */
[----:B------:R-:W-:-:S11]  /*0640*/  IADD3 R4, PT, PT, R8, R5, RZ ;  /* 0x0000000508047210 */ /* 0x000fd60007ffe0ff */
[----:B------:R-:W-:Y:S05]  /*0650*/  @!P0 BRA `(.L_x_6) ;  /* 0x00000004006c8947 */ /* 0x000fea0003800000 */
[C---:B------:R-:W-:Y:S01]  /*0660*/  IADD3 R23, PT, PT, R33.reuse, 0x7, RZ ;  /* 0x0000000721177810 */ /* 0x040fe20007ffe0ff */
[CC--:B------:R-:W-:Y:S01]  /*0670*/  IMAD R12, R33.reuse, R16.reuse, R16 ;  /* 0x00000010210c7224 */ /* 0x0c0fe200078e0210 */
[C---:B------:R-:W-:Y:S01]  /*0680*/  IADD3 R5, PT, PT, R33.reuse, 0x6, RZ ;  /* 0x0000000621057810 */ /* 0x040fe20007ffe0ff */
[C---:B------:R-:W-:Y:S01]  /*0690*/  VIADD R31, R33.reuse, 0x8 ;  /* 0x00000008211f7836 */ /* 0x040fe20000000000 */
[C---:B------:R-:W-:Y:S01]  /*06a0*/  IADD3 R7, PT, PT, R33.reuse, 0x4, RZ ;  /* 0x0000000421077810 */ /* 0x040fe20007ffe0ff */
[C---:B------:R-:W-:Y:S01]  /*06b0*/  VIADD R6, R33.reuse, 0x5 ;  /* 0x0000000521067836 */ /* 0x040fe20000000000 */
[C---:B------:R-:W-:Y:S01]  /*06c0*/  IADD3 R9, PT, PT, R33.reuse, 0x3, RZ ;  /* 0x0000000321097810 */ /* 0x040fe20007ffe0ff */
[----:B------:R-:W-:Y:S01]  /*06d0*/  VIADD R10, R33, 0x2 ;  /* 0x00000002210a7836 */ /* 0x000fe20000000000 */
[----:B------:R-:W-:Y:S01]  /*06e0*/  LOP3.LUT R22, R4, 0xfffffff8, RZ, 0xc0, !PT ;  /* 0xfffffff804167812 */ /* 0x000fe200078ec0ff */
[-CC-:B------:R-:W-:Y:S01]  /*06f0*/  IMAD R31, R31, R16.reuse, R13.reuse ;  /* 0x000000101f1f7224 */ /* 0x180fe200078e020d */
[----:B------:R-:W-:Y:S01]  /*0700*/  MOV R25, RZ ;  /* 0x000000ff00197202 */ /* 0x000fe20000000f00 */
[-CC-:B------:R-:W-:Y:S01]  /*0710*/  IMAD R23, R23, R16.reuse, R13.reuse ;  /* 0x0000001017177224 */ /* 0x180fe200078e020d */
[----:B------:R-:W-:Y:S01]  /*0720*/  IADD3 R12, PT, PT, R12, R13, RZ ;  /* 0x0000000d0c0c7210 */ /* 0x000fe20007ffe0ff */
[-CC-:B------:R-:W-:Y:S01]  /*0730*/  IMAD R5, R5, R16.reuse, R13.reuse ;  /* 0x0000001005057224 */ /* 0x180fe200078e020d */
[----:B------:R-:W-:Y:S01]  /*0740*/  IADD3 R22, PT, PT, -R22, RZ, RZ ;  /* 0x000000ff16167210 */ /* 0x000fe20007ffe1ff */
[----:B------:R-:W-:-:S02]  /*0750*/  IMAD R6, R6, R16, R13 ;  /* 0x0000001006067224 */ /* 0x000fc400078e020d */
[-CC-:B------:R-:W-:Y:S02]  /*0760*/  IMAD R7, R7, R16.reuse, R13.reuse ;  /* 0x0000001007077224 */ /* 0x180fe400078e020d */
[-CC-:B------:R-:W-:Y:S02]  /*0770*/  IMAD R9, R9, R16.reuse, R13.reuse ;  /* 0x0000001009097224 */ /* 0x180fe400078e020d */
[-CC-:B------:R-:W-:Y:S02]  /*0780*/  IMAD R10, R10, R16.reuse, R13.reuse ;  /* 0x000000100a0a7224 */ /* 0x180fe400078e020d */
[----:B------:R-:W-:-:S07]  /*0790*/  IMAD R11, R33, R16, R13 ;  /* 0x00000010210b7224 */ /* 0x000fce00078e020d */
.L_x_7:
[----:B------:R-:W0:Y:S01]  /*07a0*/  LDC.64 R14, c[0x0][0x380] ;  /* 0x0000e000ff0e7b82 */ /* 0x000e220000000a00 */
[----:B------:R-:W-:Y:S01]  /*07b0*/  ISETP.GT.AND P6, PT, R0, R33, PT ;  /* 0x000000210000720c */ /* 0x000fe20003fc4270 */
[----:B------:R-:W-:-:S12]  /*07c0*/  VIADD R21, R33, 0x1 ;  /* 0x0000000121157836 */ /* 0x000fd80000000000 */
[----:B0-----:R-:W-:-:S04]  /*07d0*/  @!P6 IMAD.WIDE.U32 R18, R11, 0x4, R14 ;  /* 0x000000040b12e825 */ /* 0x001fc800078e000e */
[--C-:B------:R-:W-:Y:S02]  /*07e0*/  IMAD.WIDE.U32 R16, R12, 0x4, R14.reuse ;  /* 0x000000040c107825 */ /* 0x100fe400078e000e */
[----:B------:R-:W2:Y:S04]  /*07f0*/  @!P6 LDG.E.CONSTANT R19, desc[UR4][R18.64] ;  /* 0x000000041213e981 */ /* 0x000ea8000c1e9900 */
[----:B------:R-:W2:Y:S01]  /*0800*/  @!P6 LDG.E.CONSTANT R20, desc[UR4][R16.64] ;  /* 0x000000041014e981 */ /* 0x000ea2000c1e9900 */
[----:B------:R-:W-:Y:S01]  /*0810*/  ISETP.GT.AND P5, PT, R0, R21, PT ;  /* 0x000000150000720c */ /* 0x000fe20003fa4270 */
[C---:B------:R-:W-:Y:S01]  /*0820*/  VIADD R27, R33.reuse, 0x5 ;  /* 0x00000005211b7836 */ /* 0x040fe20000000000 */
[----:B------:R-:W-:Y:S01]  /*0830*/  IADD3 R21, PT, PT, R33, 0x2, RZ ;  /* 0x0000000221157810 */ /* 0x000fe20007ffe0ff */
[----:B------:R-:W-:-:S03]  /*0840*/  IMAD.WIDE.U32 R28, R10, 0x4, R14 ;  /* 0x000000040a1c7825 */ /* 0x000fc600078e000e */
[----:B------:R-:W-:Y:S02]  /*0850*/  ISETP.GT.AND P4, PT, R0, R21, PT ;  /* 0x000000150000720c */ /* 0x000fe40003f84270 */
[----:B------:R-:W-:-:S04]  /*0860*/  IADD3 R21, PT, PT, R33, 0x3, RZ ;  /* 0x0000000321157810 */ /* 0x000fc80007ffe0ff */
[C---:B------:R-:W-:Y:S01]  /*0870*/  ISETP.GT.AND P3, PT, R0.reuse, R21, PT ;  /* 0x000000150000720c */ /* 0x040fe20003f64270 */
[----:B------:R0:W3:Y:S01]  /*0880*/  @!P5 LDG.E.CONSTANT R37, desc[UR4][R16.64] ;  /* 0x000000041025d981 */ /* 0x0000e2000c1e9900 */
[C---:B------:R-:W-:Y:S02]  /*0890*/  IADD3 R21, PT, PT, R33.reuse, 0x4, RZ ;  /* 0x0000000421157810 */ /* 0x040fe40007ffe0ff */
[----:B------:R-:W-:Y:S01]  /*08a0*/  IADD3 R35, PT, PT, R33, 0x6, RZ ;  /* 0x0000000621237810 */ /* 0x000fe20007ffe0ff */
[----:B------:R-:W3:Y:S01]  /*08b0*/  @!P5 LDG.E.CONSTANT R30, desc[UR4][R28.64] ;  /* 0x000000041c1ed981 */ /* 0x000ee2000c1e9900 */
[C---:B------:R-:W-:Y:S01]  /*08c0*/  ISETP.GT.AND P1, PT, R0.reuse, R27, PT ;  /* 0x0000001b0000720c */ /* 0x040fe20003f24270 */
[--C-:B------:R-:W-:Y:S01]  /*08d0*/  IMAD.WIDE.U32 R26, R9, 0x4, R14.reuse ;  /* 0x00000004091a7825 */ /* 0x100fe200078e000e */
[C---:B------:R-:W-:Y:S01]  /*08e0*/  ISETP.GT.AND P2, PT, R0.reuse, R21, PT ;  /* 0x000000150000720c */ /* 0x040fe20003f44270 */
[----:B------:R1:W4:Y:S01]  /*08f0*/  @!P4 LDG.E.CONSTANT R24, desc[UR4][R28.64] ;  /* 0x000000041c18c981 */ /* 0x000322000c1e9900 */
[----:B------:R-:W-:Y:S01]  /*0900*/  ISETP.GT.AND P0, PT, R0, R35, PT ;  /* 0x000000230000720c */ /* 0x000fe20003f04270 */
[----:B0-----:R-:W-:-:S02]  /*0910*/  IMAD.WIDE.U32 R16, R7, 0x4, R14 ;  /* 0x0000000407107825 */ /* 0x001fc400078e000e */
[----:B------:R-:W4:Y:S04]  /*0920*/  @!P4 LDG.E.CONSTANT R35, desc[UR4][R26.64] ;  /* 0x000000041a23c981 */ /* 0x000f28000c1e9900 */
[----:B------:R-:W5:Y:S04]  /*0930*/  @!P3 LDG.E.CONSTANT R32, desc[UR4][R26.64] ;  /* 0x000000041a20b981 */ /* 0x000f68000c1e9900 */
[----:B------:R-:W5:Y:S01]  /*0940*/  @!P3 LDG.E.CONSTANT R34, desc[UR4][R16.64] ;  /* 0x000000041022b981 */ /* 0x000f62000c1e9900 */
[----:B-1----:R-:W-:-:S05]  /*0950*/  IMAD.WIDE.U32 R28, R23, 0x4, R14 ;  /* 0x00000004171c7825 */ /* 0x002fca00078e000e */
[----:B------:R-:W5:Y:S04]  /*0960*/  @!P0 LDG.E.CONSTANT R27, desc[UR4][R28.64] ;  /* 0x000000041c1b8981 */ /* 0x000f68000c1e9900 */
[----:B------:R0:W5:Y:S01]  /*0970*/  @!P2 LDG.E.CONSTANT R17, desc[UR4][R16.64] ;  /* 0x000000041011a981 */ /* 0x000162000c1e9900 */
[----:B------:R-:W-:Y:S01]  /*0980*/  IADD3 R22, PT, PT, R22, 0x8, RZ ;  /* 0x0000000816167810 */ /* 0x000fe20007ffe0ff */
[----:B0-----:R-:W0:Y:S01]  /*0990*/  LDC R16, c[0x0][0x38c] ;  /* 0x0000e300ff107b82 */ /* 0x001e220000000800 */
[----:B--2---:R-:W-:Y:S01]  /*09a0*/  @!P6 FADD R20, R20, -R19 ;  /* 0x800000131414e221 */ /* 0x004fe20000000000 */
[----:B------:R-:W-:-:S03]  /*09b0*/  IADD3 R19, PT, PT, R33, 0x7, RZ ;  /* 0x0000000721137810 */ /* 0x000fc60007ffe0ff */
[----:B------:R-:W-:Y:S01]  /*09c0*/  @!P6 FADD R25, R25, |R20| ;  /* 0x400000141919e221 */ /* 0x000fe20000000000 */
[----:B------:R-:W-:Y:S01]  /*09d0*/  ISETP.GT.AND P6, PT, R0, R19, PT ;  /* 0x000000130000720c */ /* 0x000fe20003fc4270 */
[----:B------:R-:W-:-:S04]  /*09e0*/  IMAD.WIDE.U32 R18, R6, 0x4, R14 ;  /* 0x0000000406127825 */ /* 0x000fc800078e000e */
[--C-:B------:R-:W-:Y:S01]  /*09f0*/  IMAD.WIDE.U32 R20, R5, 0x4, R14.reuse ;  /* 0x0000000405147825 */ /* 0x100fe200078e000e */
[----:B------:R-:W2:Y:S07]  /*0a00*/  @!P2 LDG.E.CONSTANT R36, desc[UR4][R18.64] ;  /* 0x000000041224a981 */ /* 0x000eae000c1e9900 */
[----:B------:R-:W2:Y:S04]  /*0a10*/  @!P6 LDG.E.CONSTANT R26, desc[UR4][R28.64] ;  /* 0x000000041c1ae981 */ /* 0x000ea8000c1e9900 */
[----:B------:R-:W2:Y:S04]  /*0a20*/  @!P1 LDG.E.CONSTANT R18, desc[UR4][R18.64] ;  /* 0x0000000412129981 */ /* 0x000ea8000c1e9900 */
[----:B------:R-:W2:Y:S04]  /*0a30*/  @!P1 LDG.E.CONSTANT R19, desc[UR4][R20.64] ;  /* 0x0000000414139981 */ /* 0x000ea8000c1e9900 */
[----:B------:R-:W2:Y:S01]  /*0a40*/  @!P0 LDG.E.CONSTANT R20, desc[UR4][R20.64] ;  /* 0x0000000414148981 */ /* 0x000ea2000c1e9900 */
[----:B------:R-:W-:-:S06]  /*0a50*/  @!P6 IMAD.WIDE.U32 R14, R31, 0x4, R14 ;  /* 0x000000041f0ee825 */ /* 0x000fcc00078e000e */
[----:B------:R-:W2:Y:S01]  /*0a60*/  @!P6 LDG.E.CONSTANT R15, desc[UR4][R14.64] ;  /* 0x000000040e0fe981 */ /* 0x000ea2000c1e9900 */
[----:B---3--:R-:W-:Y:S01]  /*0a70*/  @!P5 FADD R30, -R37, R30 ;  /* 0x0000001e251ed221 */ /* 0x008fe20000000100 */
[----:B----4-:R-:W-:-:S03]  /*0a80*/  @!P4 FADD R24, -R24, R35 ;  /* 0x000000231818c221 */ /* 0x010fc60000000100 */
[----:B------:R-:W-:Y:S01]  /*0a90*/  @!P5 FADD R25, R25, |R30| ;  /* 0x4000001e1919d221 */ /* 0x000fe20000000000 */
[----:B-----5:R-:W-:-:S03]  /*0aa0*/  @!P3 FADD R32, -R32, R34 ;  /* 0x000000222020b221 */ /* 0x020fc60000000100 */
[----:B------:R-:W-:-:S04]  /*0ab0*/  @!P4 FADD R25, R25, |R24| ;  /* 0x400000181919c221 */ /* 0x000fc80000000000 */
[----:B------:R-:W-:Y:S01]  /*0ac0*/  @!P3 FADD R25, R25, |R32| ;  /* 0x400000201919b221 */ /* 0x000fe20000000000 */
[----:B------:R-:W-:Y:S01]  /*0ad0*/  VIADD R33, R33, 0x8 ;  /* 0x0000000821217836 */ /* 0x000fe20000000000 */
[C---:B0-----:R-:W-:Y:S01]  /*0ae0*/  LEA R23, R16.reuse, R23, 0x3 ;  /* 0x0000001710177211 */ /* 0x041fe200078e18ff */
[C---:B------:R-:W-:Y:S01]  /*0af0*/  IMAD R7, R16.reuse, 0x8, R7 ;  /* 0x0000000810077824 */ /* 0x040fe200078e0207 */
[C---:B------:R-:W-:Y:S01]  /*0b00*/  LEA R5, R16.reuse, R5, 0x3 ;  /* 0x0000000510057211 */ /* 0x040fe200078e18ff */
[C---:B------:R-:W-:Y:S01]  /*0b10*/  IMAD R12, R16.reuse, 0x8, R12 ;  /* 0x00000008100c7824 */ /* 0x040fe200078e020c */
[C---:B------:R-:W-:Y:S02]  /*0b20*/  LEA R6, R16.reuse, R6, 0x3 ;  /* 0x0000000610067211 */ /* 0x040fe400078e18ff */
[C---:B------:R-:W-:Y:S02]  /*0b30*/  LEA R9, R16.reuse, R9, 0x3 ;  /* 0x0000000910097211 */ /* 0x040fe400078e18ff */
[----:B------:R-:W-:-:S02]  /*0b40*/  LEA R10, R16, R10, 0x3 ;  /* 0x0000000a100a7211 */ /* 0x000fc400078e18ff */
[C---:B------:R-:W-:Y:S02]  /*0b50*/  LEA R11, R16.reuse, R11, 0x3 ;  /* 0x0000000b100b7211 */ /* 0x040fe400078e18ff */
[----:B------:R-:W-:Y:S01]  /*0b60*/  LEA R31, R16, R31, 0x3 ;  /* 0x0000001f101f7211 */ /* 0x000fe200078e18ff */
[----:B--2---:R-:W-:-:S04]  /*0b70*/  @!P2 FADD R36, -R17, R36 ;  /* 0x000000241124a221 */ /* 0x004fc80000000100 */
[----:B------:R-:W-:Y:S01]  /*0b80*/  @!P2 FADD R25, R25, |R36| ;  /* 0x400000241919a221 */ /* 0x000fe20000000000 */
[----:B------:R-:W-:-:S04]  /*0b90*/  @!P1 FADD R18, -R18, R19 ;  /* 0x0000001312129221 */ /* 0x000fc80000000100 */
[----:B------:R-:W-:Y:S01]  /*0ba0*/  @!P1 FADD R25, R25, |R18| ;  /* 0x4000001219199221 */ /* 0x000fe20000000000 */
[----:B------:R-:W-:-:S04]  /*0bb0*/  @!P0 FADD R20, -R20, R27 ;  /* 0x0000001b14148221 */ /* 0x000fc80000000100 */
[----:B------:R-:W-:Y:S01]  /*0bc0*/  @!P0 FADD R25, R25, |R20| ;  /* 0x4000001419198221 */ /* 0x000fe20000000000 */
[----:B------:R-:W-:Y:S01]  /*0bd0*/  ISETP.NE.AND P0, PT, R22, RZ, PT ;  /* 0x000000ff1600720c */ /* 0x000fe20003f05270 */
[----:B------:R-:W-:-:S04]  /*0be0*/  @!P6 FADD R26, -R26, R15 ;  /* 0x0000000f1a1ae221 */ /* 0x000fc80000000100 */
[----:B------:R-:W-:-:S08]  /*0bf0*/  @!P6 FADD R25, R25, |R26| ;  /* 0x4000001a1919e221 */ /* 0x000fd00000000000 */
[----:B------:R-:W-:Y:S05]  /*0c00*/  @P0 BRA `(.L_x_7) ;  /* 0xfffffff800e40947 */ /* 0x000fea000383ffff */
.L_x_6:
[----:B------:R-:W-:-:S13]  /*0c10*/  LOP3.LUT P0, R5, R4, 0x7, RZ, 0xc0, !PT ;  /* 0x0000000704057812 */ /* 0x000fda000780c0ff */
[----:B------:R-:W-:Y:S05]  /*0c20*/  @!P0 BRA `(.L_x_5) ;  /* 0x0000000400308947 */ /* 0x000fea0003800000 */
[----:B------:R-:W-:Y:S02]  /*0c30*/  ISETP.GE.U32.AND P0, PT, R5, 0x4, PT ;  /* 0x000000040500780c */ /* 0x000fe40003f06070 */
[----:B------:R-:W-:-:S04]  /*0c40*/  LOP3.LUT R22, R4, 0x3, RZ, 0xc0, !PT ;  /* 0x0000000304167812 */ /* 0x000fc800078ec0ff */
[----:B------:R-:W-:-:S07]  /*0c50*/  ISETP.NE.AND P4, PT, R22, RZ, PT ;  /* 0x000000ff1600720c */ /* 0x000fce0003f85270 */
[----:B------:R-:W-:Y:S06]  /*0c60*/  @!P0 BRA `(.L_x_8) ;  /* 0x0000000000908947 */ /* 0x000fec0003800000 */
[----:B------:R-:W0:Y:S01]  /*0c70*/  LDC.64 R6, c[0x0][0x380] ;  /* 0x0000e000ff067b82 */ /* 0x000e220000000a00 */
[----:B------:R-:W-:Y:S01]  /*0c80*/  ISETP.GT.AND P0, PT, R0, R33, PT ;  /* 0x000000210000720c */ /* 0x000fe20003f04270 */
[C---:B------:R-:W-:Y:S01]  /*0c90*/  IMAD R10, R33.reuse, R16, R16 ;  /* 0x00000010210a7224 */ /* 0x040fe200078e0210 */
[C---:B------:R-:W-:Y:S01]  /*0ca0*/  IADD3 R15, PT, PT, R33.reuse, 0x3, RZ ;  /* 0x00000003210f7810 */ /* 0x040fe20007ffe0ff */
[C---:B------:R-:W-:Y:S01]  /*0cb0*/  VIADD R11, R33.reuse, 0x2 ;  /* 0x00000002210b7836 */ /* 0x040fe20000000000 */
[----:B------:R-:W-:Y:S02]  /*0cc0*/  IADD3 R5, PT, PT, R33, 0x1, RZ ;  /* 0x0000000121057810 */ /* 0x000fe40007ffe0ff */
[----:B------:R-:W-:Y:S02]  /*0cd0*/  IADD3 R19, PT, PT, R10, R13, RZ ;  /* 0x0000000d0a137210 */ /* 0x000fe40007ffe0ff */
[C---:B------:R-:W-:Y:S02]  /*0ce0*/  ISETP.GT.AND P3, PT, R0.reuse, R15, PT ;  /* 0x0000000f0000720c */ /* 0x040fe40003f64270 */
[----:B------:R-:W-:-:S02]  /*0cf0*/  ISETP.GT.AND P1, PT, R0, R5, PT ;  /* 0x000000050000720c */ /* 0x000fc40003f24270 */
[----:B------:R-:W-:Y:S01]  /*0d00*/  ISETP.GT.AND P2, PT, R0, R11, PT ;  /* 0x0000000b0000720c */ /* 0x000fe20003f44270 */
[-CC-:B------:R-:W-:Y:S02]  /*0d10*/  @!P0 IMAD R21, R33, R16.reuse, R13.reuse ;  /* 0x0000001021158224 */ /* 0x180fe400078e020d */
[-CC-:B------:R-:W-:Y:S01]  /*0d20*/  IMAD R11, R11, R16.reuse, R13.reuse ;  /* 0x000000100b0b7224 */ /* 0x180fe200078e020d */
[----:B------:R-:W-:Y:S01]  /*0d30*/  IADD3 R33, PT, PT, R33, 0x4, RZ ;  /* 0x0000000421217810 */ /* 0x000fe20007ffe0ff */
[----:B------:R-:W-:Y:S02]  /*0d40*/  IMAD R15, R15, R16, R13 ;  /* 0x000000100f0f7224 */ /* 0x000fe400078e020d */
[----:B0-----:R-:W-:-:S04]  /*0d50*/  @!P0 IMAD.WIDE.U32 R20, R21, 0x4, R6 ;  /* 0x0000000415148825 */ /* 0x001fc800078e0006 */
[--C-:B------:R-:W-:Y:S02]  /*0d60*/  IMAD.WIDE.U32 R18, R19, 0x4, R6.reuse ;  /* 0x0000000413127825 */ /* 0x100fe400078e0006 */
[----:B------:R-:W2:Y:S02]  /*0d70*/  @!P0 LDG.E.CONSTANT R20, desc[UR4][R20.64] ;  /* 0x0000000414148981 */ /* 0x000ea4000c1e9900 */
[----:B------:R-:W-:Y:S02]  /*0d80*/  IMAD.WIDE.U32 R10, R11, 0x4, R6 ;  /* 0x000000040b0a7825 */ /* 0x000fe400078e0006 */
[----:B------:R-:W2:Y:S02]  /*0d90*/  @!P0 LDG.E.CONSTANT R5, desc[UR4][R18.64] ;  /* 0x0000000412058981 */ /* 0x000ea4000c1e9900 */
[----:B------:R-:W-:Y:S02]  /*0da0*/  @!P3 IMAD R17, R33, R16, R13 ;  /* 0x000000102111b224 */ /* 0x000fe400078e020d */
[----:B------:R-:W3:Y:S01]  /*0db0*/  @!P1 LDG.E.CONSTANT R12, desc[UR4][R18.64] ;  /* 0x00000004120c9981 */ /* 0x000ee2000c1e9900 */
[----:B------:R-:W-:-:S03]  /*0dc0*/  IMAD.WIDE.U32 R14, R15, 0x4, R6 ;  /* 0x000000040f0e7825 */ /* 0x000fc600078e0006 */
[----:B------:R-:W3:Y:S01]  /*0dd0*/  @!P1 LDG.E.CONSTANT R9, desc[UR4][R10.64] ;  /* 0x000000040a099981 */ /* 0x000ee2000c1e9900 */
[----:B------:R-:W-:-:S03]  /*0de0*/  @!P3 IMAD.WIDE.U32 R6, R17, 0x4, R6 ;  /* 0x000000041106b825 */ /* 0x000fc600078e0006 */
[----:B------:R-:W4:Y:S04]  /*0df0*/  @!P2 LDG.E.CONSTANT R24, desc[UR4][R10.64] ;  /* 0x000000040a18a981 */ /* 0x000f28000c1e9900 */
[----:B------:R-:W4:Y:S04]  /*0e00*/  @!P2 LDG.E.CONSTANT R17, desc[UR4][R14.64] ;  /* 0x000000040e11a981 */ /* 0x000f28000c1e9900 */
[----:B------:R-:W5:Y:S04]  /*0e10*/  @!P3 LDG.E.CONSTANT R21, desc[UR4][R14.64] ;  /* 0x000000040e15b981 */ /* 0x000f68000c1e9900 */
[----:B------:R-:W5:Y:S01]  /*0e20*/  @!P3 LDG.E.CONSTANT R6, desc[UR4][R6.64] ;  /* 0x000000040606b981 */ /* 0x000f62000c1e9900 */
[----:B--2---:R-:W-:-:S04]  /*0e30*/  @!P0 FADD R20, R5, -R20 ;  /* 0x8000001405148221 */ /* 0x004fc80000000000 */
[----:B------:R-:W-:Y:S01]  /*0e40*/  @!P0 FADD R25, R25, |R20| ;  /* 0x4000001419198221 */ /* 0x000fe20000000000 */
[----:B---3--:R-:W-:-:S04]  /*0e50*/  @!P1 FADD R12, -R12, R9 ;  /* 0x000000090c0c9221 */ /* 0x008fc80000000100 */
[----:B------:R-:W-:Y:S01]  /*0e60*/  @!P1 FADD R25, R25, |R12| ;  /* 0x4000000c19199221 */ /* 0x000fe20000000000 */
[----:B----4-:R-:W-:-:S04]  /*0e70*/  @!P2 FADD R12, -R24, R17 ;  /* 0x00000011180ca221 */ /* 0x010fc80000000100 */
[----:B------:R-:W-:Y:S01]  /*0e80*/  @!P2 FADD R25, R25, |R12| ;  /* 0x4000000c1919a221 */ /* 0x000fe20000000000 */
[----:B-----5:R-:W-:-:S04]  /*0e90*/  @!P3 FADD R18, R6, -R21 ;  /* 0x800000150612b221 */ /* 0x020fc80000000000 */
[----:B------:R-:W-:-:S07]  /*0ea0*/  @!P3 FADD R25, R25, |R18| ;  /* 0x400000121919b221 */ /* 0x000fce0000000000 */
.L_x_8:
[----:B------:R-:W-:Y:S05]  /*0eb0*/  @!P4 BRA `(.L_x_5) ;  /* 0x00000000008cc947 */ /* 0x000fea0003800000 */
[----:B------:R-:W-:Y:S02]  /*0ec0*/  ISETP.NE.AND P0, PT, R22, 0x1, PT ;  /* 0x000000011600780c */ /* 0x000fe40003f05270 */
[----:B------:R-:W-:-:S11]  /*0ed0*/  LOP3.LUT R14, R4, 0x1, RZ, 0xc0, !PT ;  /* 0x00000001040e7812 */ /* 0x000fd600078ec0ff */
[----:B------:R-:W-:Y:S05]  /*0ee0*/  @!P0 BRA `(.L_x_9) ;  /* 0x0000000000508947 */ /* 0x000fea0003800000 */
[----:B------:R-:W0:Y:S01]  /*0ef0*/  LDC.64 R4, c[0x0][0x380] ;  /* 0x0000e000ff047b82 */ /* 0x000e220000000a00 */
[----:B------:R-:W-:Y:S01]  /*0f00*/  ISETP.GT.AND P1, PT, R0, R33, PT ;  /* 0x000000210000720c */ /* 0x000fe20003f24270 */
[C---:B------:R-:W-:Y:S01]  /*0f10*/  IMAD R6, R33.reuse, R16, R16 ;  /* 0x0000001021067224 */ /* 0x040fe200078e0210 */
[----:B------:R-:W-:-:S04]  /*0f20*/  IADD3 R7, PT, PT, R33, 0x1, RZ ;  /* 0x0000000121077810 */ /* 0x000fc80007ffe0ff */
[----:B------:R-:W-:Y:S01]  /*0f30*/  ISETP.GT.AND P0, PT, R0, R7, PT ;  /* 0x000000070000720c */ /* 0x000fe20003f04270 */
[----:B------:R-:W-:-:S06]  /*0f40*/  IMAD.IADD R7, R6, 0x1, R13 ;  /* 0x0000000106077824 */ /* 0x000fcc00078e020d */
[C---:B------:R-:W-:Y:S01]  /*0f50*/  @!P1 IMAD R11, R33.reuse, R16, R13 ;  /* 0x00000010210b9224 */ /* 0x040fe200078e020d */
[----:B------:R-:W-:-:S05]  /*0f60*/  IADD3 R33, PT, PT, R33, 0x2, RZ ;  /* 0x0000000221217810 */ /* 0x000fca0007ffe0ff */
[----:B------:R-:W-:Y:S02]  /*0f70*/  @!P0 IMAD R15, R33, R16, R13 ;  /* 0x00000010210f8224 */ /* 0x000fe400078e020d */
[----:B0-----:R-:W-:-:S04]  /*0f80*/  @!P1 IMAD.WIDE.U32 R10, R11, 0x4, R4 ;  /* 0x000000040b0a9825 */ /* 0x001fc800078e0004 */
[--C-:B------:R-:W-:Y:S02]  /*0f90*/  IMAD.WIDE.U32 R6, R7, 0x4, R4.reuse ;  /* 0x0000000407067825 */ /* 0x100fe400078e0004 */
[----:B------:R-:W2:Y:S02]  /*0fa0*/  @!P1 LDG.E.CONSTANT R10, desc[UR4][R10.64] ;  /* 0x000000040a0a9981 */ /* 0x000ea4000c1e9900 */
[----:B------:R-:W-:Y:S02]  /*0fb0*/  @!P0 IMAD.WIDE.U32 R4, R15, 0x4, R4 ;  /* 0x000000040f048825 */ /* 0x000fe400078e0004 */
[----:B------:R-:W2:Y:S04]  /*0fc0*/  @!P1 LDG.E.CONSTANT R9, desc[UR4][R6.64] ;  /* 0x0000000406099981 */ /* 0x000ea8000c1e9900 */
[----:B------:R-:W3:Y:S04]  /*0fd0*/  @!P0 LDG.E.CONSTANT R15, desc[UR4][R6.64] ;  /* 0x00000004060f8981 */ /* 0x000ee8000c1e9900 */
[----:B------:R-:W3:Y:S01]  /*0fe0*/  @!P0 LDG.E.CONSTANT R4, desc[UR4][R4.64] ;  /* 0x0000000404048981 */ /* 0x000ee2000c1e9900 */
[----:B--2---:R-:W-:-:S04]  /*0ff0*/  @!P1 FADD R12, -R10, R9 ;  /* 0x000000090a0c9221 */ /* 0x004fc80000000100 */
[----:B------:R-:W-:Y:S01]  /*1000*/  @!P1 FADD R25, R25, |R12| ;  /* 0x4000000c19199221 */ /* 0x000fe20000000000 */
[----:B---3--:R-:W-:-:S04]  /*1010*/  @!P0 FADD R12, R4, -R15 ;  /* 0x8000000f040c8221 */ /* 0x008fc80000000000 */
[----:B------:R-:W-:-:S07]  /*1020*/  @!P0 FADD R25, R25, |R12| ;  /* 0x4000000c19198221 */ /* 0x000fce0000000000 */
.L_x_9:
[----:B------:R-:W-:-:S04]  /*1030*/  ISETP.GT.AND P0, PT, R0, R33, PT ;  /* 0x000000210000720c */ /* 0x000fc80003f04270 */
[----:B------:R-:W-:-:S13]  /*1040*/  ISETP.NE.U32.OR P0, PT, R14, 0x1, P0 ;  /* 0x000000010e00780c */ /* 0x000fda0000705470 */
[----:B------:R-:W-:Y:S05]  /*1050*/  @P0 BRA `(.L_x_5) ;  /* 0x0000000000240947 */ /* 0x000fea0003800000 */
[----:B------:R-:W0:Y:S01]  /*1060*/  LDC.64 R4, c[0x0][0x380] ;  /* 0x0000e000ff047b82 */ /* 0x000e220000000a00 */
[----:B------:R-:W-:-:S05]  /*1070*/  IMAD R7, R33, R16, R13 ;  /* 0x0000001021077224 */ /* 0x000fca00078e020d */
[C---:B------:R-:W-:Y:S01]  /*1080*/  IADD3 R9, PT, PT, R7.reuse, R16, RZ ;  /* 0x0000001007097210 */ /* 0x040fe20007ffe0ff */
[----:B0-----:R-:W-:-:S04]  /*1090*/  IMAD.WIDE.U32 R6, R7, 0x4, R4 ;  /* 0x0000000407067825 */ /* 0x001fc800078e0004 */
[----:B------:R-:W-:Y:S02]  /*10a0*/  IMAD.WIDE.U32 R4, R9, 0x4, R4 ;  /* 0x0000000409047825 */ /* 0x000fe400078e0004 */
[----:B------:R-:W2:Y:S04]  /*10b0*/  LDG.E.CONSTANT R7, desc[UR4][R6.64] ;  /* 0x0000000406077981 */ /* 0x000ea8000c1e9900 */
[----:B------:R-:W2:Y:S02]  /*10c0*/  LDG.E.CONSTANT R4, desc[UR4][R4.64] ;  /* 0x0000000404047981 */ /* 0x000ea4000c1e9900 */
[----:B--2---:R-:W-:-:S04]  /*10d0*/  FADD R0, R4, -R7 ;  /* 0x8000000704007221 */ /* 0x004fc80000000000 */
[----:B------:R-:W-:-:S07]  /*10e0*/  FADD R25, R25, |R0| ;  /* 0x4000000019197221 */ /* 0x000fce0000000000 */
.L_x_5:
[----:B0-----:R-:W0:Y:S01]  /*10f0*/  LDC.64 R14, c[0x0][0x380] ;  /* 0x0000e000ff0e7b82 */ /* 0x001e220000000a00 */
[----:B------:R-:W-:Y:S01]  /*1100*/  ISETP.GT.AND P0, PT, R8, 0x1, PT ;  /* 0x000000010800780c */ /* 0x000fe20003f04270 */
[----:B--2---:R-:W-:Y:S01]  /*1110*/  IMAD R7, R2, R16, R13 ;  /* 0x0000001002077224 */ /* 0x004fe200078e020d */
[----:B------:R-:W-:-:S04]  /*1120*/  IADD3 R5, PT, PT, R8, -0x2, RZ ;  /* 0xfffffffe08057810 */ /* 0x000fc80007ffe0ff */
[----:B------:R-:W-:-:S05]  /*1130*/  SEL R5, R5, R2, P0 ;  /* 0x0000000205057207 */ /* 0x000fca0000000000 */
[----:B------:R-:W-:Y:S02]  /*1140*/  IMAD R11, R5, R16, R13 ;  /* 0x00000010050b7224 */ /* 0x000fe400078e020d */
[----:B0-----:R-:W-:-:S04]  /*1150*/  IMAD.WIDE.U32 R4, R7, 0x4, R14 ;  /* 0x0000000407047825 */ /* 0x001fc800078e000e */
[----:B------:R-:W-:Y:S02]  /*1160*/  IMAD.WIDE.U32 R10, R11, 0x4, R14 ;  /* 0x000000040b0a7825 */ /* 0x000fe400078e000e */
[----:B------:R0:W5:Y:S04]  /*1170*/  LDG.E.CONSTANT R5, desc[UR4][R4.64] ;  /* 0x0000000404057981 */ /* 0x000168000c1e9900 */
[----:B------:R0:W5:Y:S01]  /*1180*/  LDG.E.CONSTANT R10, desc[UR4][R10.64] ;  /* 0x000000040a0a7981 */ /* 0x000162000c1e9900 */
[----:B------:R-:W-:Y:S01]  /*1190*/  FSETP.GT.AND P0, PT, R25, RZ, PT ;  /* 0x000000ff1900720b */ /* 0x000fe20003f04000 */
[----:B------:R-:W-:Y:S02]  /*11a0*/  IMAD R6, R3, R16, R13 ;  /* 0x0000001003067224 */ /* 0x000fe400078e020d */
[----:B------:R-:W-:-:S10]  /*11b0*/  IMAD.MOV.U32 R0, RZ, RZ, 0x3d841893 ;  /* 0x3d841893ff007424 */ /* 0x000fd400078e00ff */
[----:B0-----:R-:W-:Y:S05]  /*11c0*/  @!P0 BRA `(.L_x_10) ;  /* 0x0000000000488947 */ /* 0x001fea0003800000 */
[----:B------:R-:W-:-:S05]  /*11d0*/  IMAD.WIDE.U32 R14, R6, 0x4, R14 ;  /* 0x00000004060e7825 */ /* 0x000fca00078e000e */
[----:B------:R-:W2:Y:S01]  /*11e0*/  LDG.E.CONSTANT R0, desc[UR4][R14.64] ;  /* 0x000000040e007981 */ /* 0x000ea2000c1e9900 */
[----:B------:R-:W0:Y:S01]  /*11f0*/  MUFU.RCP R2, R25 ;  /* 0x0000001900027308 */ /* 0x000e220000001000 */
[----:B------:R-:W-:Y:S01]  /*1200*/  MOV R4, 0x3d841893 ;  /* 0x3d84189300047802 */ /* 0x000fe20000000f00 */
[----:B0-----:R-:W-:-:S04]  /*1210*/  FFMA R9, -R25, R2, 1 ;  /* 0x3f80000019097423 */ /* 0x001fc80000000102 */
[----:B------:R-:W-:Y:S01]  /*1220*/  FFMA R9, R2, R9, R2 ;  /* 0x0000000902097223 */ /* 0x000fe20000000002 */
[----:B--2--5:R-:W-:-:S04]  /*1230*/  FADD R0, R5, -R0 ;  /* 0x8000000005007221 */ /* 0x024fc80000000000 */
[----:B------:R-:W0:Y:S01]  /*1240*/  FCHK P0, |R0|, R25 ;  /* 0x0000001900007302 */ /* 0x000e220000000200 */
[----:B------:R-:W-:-:S04]  /*1250*/  FFMA R2, |R0|, R9, RZ ;  /* 0x0000000900027223 */ /* 0x000fc800000002ff */
[----:B------:R-:W-:-:S04]  /*1260*/  FFMA R11, -R25, R2, |R0| ;  /* 0x00000002190b7223 */ /* 0x000fc80000000500 */
[----:B------:R-:W-:Y:S01]  /*1270*/  FFMA R2, R9, R11, R2 ;  /* 0x0000000b09027223 */ /* 0x000fe20000000002 */
[----:B0-----:R-:W-:Y:S06]  /*1280*/  @!P0 BRA `(.L_x_11) ;  /* 0x0000000000108947 */ /* 0x001fec0003800000 */
[----:B------:R-:W-:Y:S01]  /*1290*/  FADD R0, |R0|, -RZ ;  /* 0x800000ff00007221 */ /* 0x000fe20000000200 */
[----:B------:R-:W-:-:S07]  /*12a0*/  MOV R2, 0x12c0 ;  /* 0x000012c000027802 */ /* 0x000fce0000000f00 */
[----:B------:R-:W-:Y:S05]  /*12b0*/  CALL.REL.NOINC `($__internal_0_$__cuda_sm3x_div_rn_noftz_f32_slowpath) ;  /* 0x0000000800c07944 */ /* 0x000fea0003c00000 */
[----:B------:R-:W-:-:S07]  /*12c0*/  MOV R2, R0 ;  /* 0x0000000000027202 */ /* 0x000fce0000000f00 */
.L_x_11:
[----:B------:R-:W-:-:S05]  /*12d0*/  FMNMX.NAN R9, R2, 1, PT ;  /* 0x3f80000002097809 */ /* 0x000fca0003820000 */
[----:B------:R-:W-:-:S07]  /*12e0*/  FFMA R0, R9, 0.66670000553131103516, R4 ;  /* 0x3f2aacda09007823 */ /* 0x000fce0000000004 */
.L_x_10:
[----:B------:R-:W0:Y:S01]  /*12f0*/  LDCU UR6, c[0x0][0x390] ;  /* 0x00007200ff0677ac */ /* 0x000e220008000800 */
[----:B------:R-:W1:Y:S01]  /*1300*/  LDC.64 R14, c[0x0][0x3a0] ;  /* 0x0000e800ff0e7b82 */ /* 0x000e620000000a00 */
[----:B------:R-:W-:Y:S01]  /*1310*/  FMUL R9, R0, R0 ;  /* 0x0000000000097220 */ /* 0x000fe20000400000 */
[----:B-----5:R-:W-:-:S04]  /*1320*/  FADD R0, -R10, R5 ;  /* 0x000000050a007221 */ /* 0x020fc80000000100 */
[----:B------:R-:W-:Y:S01]  /*1330*/  FFMA R4, R9, R0, R10 ;  /* 0x0000000009047223 */ /* 0x000fe2000000000a */
[----:B0-----:R-:W-:Y:S01]  /*1340*/  ISETP.GE.AND P0, PT, R8, UR6, PT ;  /* 0x0000000608007c0c */ /* 0x001fe2000bf06270 */
[----:B-1----:R-:W-:-:S05]  /*1350*/  IMAD.WIDE.U32 R10, R7, 0x4, R14 ;  /* 0x00000004070a7825 */ /* 0x002fca00078e000e */
[----:B------:R0:W-:Y:S07]  /*1360*/  STG.E desc[UR4][R10.64], R4 ;  /* 0x000000040a007986 */ /* 0x0001ee000c101904 */
[----:B------:R-:W-:Y:S05]  /*1370*/  @P0 EXIT ;  /* 0x000000000000094d */ /* 0x000fea0003800000 */
[----:B------:R-:W-:-:S04]  /*1380*/  IADD3 R0, PT, PT, -R8, UR6, RZ ;  /* 0x0000000608007c10 */ /* 0x000fc8000fffe1ff */
[----:B------:R-:W-:-:S04]  /*1390*/  LOP3.LUT R0, R0, 0x1, RZ, 0xc0, !PT ;  /* 0x0000000100007812 */ /* 0x000fc800078ec0ff */
[----:B------:R-:W-:-:S13]  /*13a0*/  ISETP.NE.U32.AND P0, PT, R0, 0x1, PT ;  /* 0x000000010000780c */ /* 0x000fda0003f05070 */
[----:B------:R-:W-:Y:S05]  /*13b0*/  @P0 BRA `(.L_x_12) ;  /* 0x00000000009c0947 */ /* 0x000fea0003800000 */
[----:B------:R-:W1:Y:S01]  /*13c0*/  LDC R17, c[0x0][0x38c] ;  /* 0x0000e300ff117b82 */ /* 0x000e620000000800 */
[----:B------:R-:W-:-:S04]  /*13d0*/  IADD3 R0, PT, PT, R3, 0x1, RZ ;  /* 0x0000000103007810 */ /* 0x000fc80007ffe0ff */
[----:B------:R-:W-:-:S03]  /*13e0*/  ISETP.GE.AND P0, PT, R0, RZ, PT ;  /* 0x000000ff0000720c */ /* 0x000fc60003f06270 */
[----:B------:R-:W0:Y:S01]  /*13f0*/  LDC.64 R14, c[0x0][0x380] ;  /* 0x0000e000ff0e7b82 */ /* 0x000e220000000a00 */
[----:B-1----:R-:W-:-:S04]  /*1400*/  IMAD.IADD R9, R7, 0x1, R17 ;  /* 0x0000000107097824 */ /* 0x002fc800078e0211 */
[----:B0-----:R-:W-:-:S05]  /*1410*/  IMAD.WIDE.U32 R10, R9, 0x4, R14 ;  /* 0x00000004090a7825 */ /* 0x001fca00078e000e */
[----:B------:R-:W2:Y:S01]  /*1420*/  LDG.E.CONSTANT R7, desc[UR4][R10.64] ;  /* 0x000000040a077981 */ /* 0x000ea2000c1e9900 */
[----:B------:R-:W-:-:S05]  /*1430*/  @P0 IADD3 R17, PT, PT, R6, R17, RZ ;  /* 0x0000001106110210 */ /* 0x000fca0007ffe0ff */
[----:B------:R-:W-:-:S06]  /*1440*/  @P0 IMAD.WIDE.U32 R14, R17, 0x4, R14 ;  /* 0x00000004110e0825 */ /* 0x000fcc00078e000e */
[----:B------:R-:W3:Y:S01]  /*1450*/  @P0 LDG.E.CONSTANT R14, desc[UR4][R14.64] ;  /* 0x000000040e0e0981 */ /* 0x000ee2000c1e9900 */
[----:B------:R-:W-:Y:S02]  /*1460*/  HFMA2 R2, -RZ, RZ, 0, 0 ;  /* 0x00000000ff027431 */ /* 0x000fe400000001ff */
[----:B--2---:R-:W-:Y:S01]  /*1470*/  FADD R0, -R5, R7 ;  /* 0x0000000705007221 */ /* 0x004fe20000000100 */
[----:B------:R-:W-:-:S03]  /*1480*/  MOV R5, 0x3d841893 ;  /* 0x3d84189300057802 */ /* 0x000fc60000000f00 */
[----:B------:R-:W-:-:S05]  /*1490*/  FADD R25, R25, |R0| ;  /* 0x4000000019197221 */ /* 0x000fca0000000000 */
[----:B------:R-:W-:Y:S01]  /*14a0*/  FSETP.GT.AND P1, PT, R25, RZ, PT ;  /* 0x000000ff1900720b */ /* 0x000fe20003f24000 */
[----:B---3--:R-:W-:-:S04]  /*14b0*/  @P0 FADD R0, R7, -R14 ;  /* 0x8000000e07000221 */ /* 0x008fc80000000000 */
[----:B------:R-:W-:-:S08]  /*14c0*/  @P0 FADD R2, |R0|, -RZ ;  /* 0x800000ff00020221 */ /* 0x000fd00000000200 */
[----:B------:R-:W-:Y:S05]  /*14d0*/  @!P1 BRA `(.L_x_13) ;  /* 0x0000000000389947 */ /* 0x000fea0003800000 */
[----:B------:R-:W0:Y:S08]  /*14e0*/  MUFU.RCP R0, R25 ;  /* 0x0000001900007308 */ /* 0x000e300000001000 */
[----:B------:R-:W1:Y:S01]  /*14f0*/  FCHK P0, R2, R25 ;  /* 0x0000001902007302 */ /* 0x000e620000000000 */
[----:B0-----:R-:W-:-:S04]  /*1500*/  FFMA R5, -R25, R0, 1 ;  /* 0x3f80000019057423 */ /* 0x001fc80000000100 */
[----:B------:R-:W-:-:S04]  /*1510*/  FFMA R0, R0, R5, R0 ;  /* 0x0000000500007223 */ /* 0x000fc80000000000 */
[----:B------:R-:W-:-:S04]  /*1520*/  FFMA R5, R0, R2, RZ ;  /* 0x0000000200057223 */ /* 0x000fc800000000ff */
[----:B------:R-:W-:-:S04]  /*1530*/  FFMA R6, -R25, R5, R2 ;  /* 0x0000000519067223 */ /* 0x000fc80000000102 */
[----:B------:R-:W-:Y:S01]  /*1540*/  FFMA R0, R0, R6, R5 ;  /* 0x0000000600007223 */ /* 0x000fe20000000005 */
[----:B-1----:R-:W-:Y:S06]  /*1550*/  @!P0 BRA `(.L_x_14) ;  /* 0x00000000000c8947 */ /* 0x002fec0003800000 */
[----:B------:R-:W-:Y:S01]  /*1560*/  IMAD.MOV.U32 R0, RZ, RZ, R2 ;  /* 0x000000ffff007224 */ /* 0x000fe200078e0002 */
[----:B------:R-:W-:-:S07]  /*1570*/  MOV R2, 0x1590 ;  /* 0x0000159000027802 */ /* 0x000fce0000000f00 */
[----:B------:R-:W-:Y:S05]  /*1580*/  CALL.REL.NOINC `($__internal_0_$__cuda_sm3x_div_rn_noftz_f32_slowpath) ;  /* 0x00000008000c7944 */ /* 0x000fea0003c00000 */
.L_x_14:
[----:B------:R-:W-:Y:S01]  /*1590*/  HFMA2 R5, -RZ, RZ, 1.37890625, 0.0022335052490234375 ;  /* 0x3d841893ff057431 */ /* 0x000fe200000001ff */
[----:B------:R-:W-:-:S05]  /*15a0*/  FMNMX.NAN R0, R0, 1, PT ;  /* 0x3f80000000007809 */ /* 0x000fca0003820000 */
[----:B------:R-:W-:-:S07]  /*15b0*/  FFMA R5, R0, 0.66670000553131103516, R5 ;  /* 0x3f2aacda00057823 */ /* 0x000fce0000000005 */
.L_x_13:
[----:B------:R-:W0:Y:S01]  /*15c0*/  LDC.64 R10, c[0x0][0x3a0] ;  /* 0x0000e800ff0a7b82 */ /* 0x000e220000000a00 */
[----:B------:R-:W-:Y:S01]  /*15d0*/  FMUL R5, R5, R5 ;  /* 0x0000000505057220 */ /* 0x000fe20000400000 */
[----:B------:R-:W-:Y:S01]  /*15e0*/  FADD R7, -R4, R7 ;  /* 0x0000000704077221 */ /* 0x000fe20000000100 */
[----:B------:R-:W-:-:S03]  /*15f0*/  IADD3 R8, PT, PT, R8, 0x1, RZ ;  /* 0x0000000108087810 */ /* 0x000fc60007ffe0ff */
[----:B------:R-:W-:Y:S01]  /*1600*/  FFMA R4, R5, R7, R4 ;  /* 0x0000000705047223 */ /* 0x000fe20000000004 */
[----:B0-----:R-:W-:-:S05]  /*1610*/  IMAD.WIDE.U32 R6, R9, 0x4, R10 ;  /* 0x0000000409067825 */ /* 0x001fca00078e000a */
[----:B------:R1:W-:Y:S02]  /*1620*/  STG.E desc[UR4][R6.64], R4 ;  /* 0x0000000406007986 */ /* 0x0003e4000c101904 */
.L_x_12:
[----:B-1----:R-:W1:Y:S01]  /*1630*/  LDC R7, c[0x0][0x388] ;  /* 0x0000e200ff077b82 */ /* 0x002e620000000800 */
[----:B------:R-:W2:Y:S01]  /*1640*/  LDCU UR6, c[0x0][0x390] ;  /* 0x00007200ff0677ac */ /* 0x000ea20008000800 */
[----:B-1----:R-:W-:-:S04]  /*1650*/  LOP3.LUT R0, RZ, R7, RZ, 0x33, !PT ;  /* 0x00000007ff007212 */ /* 0x002fc800078e33ff */
[----:B--2---:R-:W-:-:S04]  /*1660*/  IADD3 R0, PT, PT, R0, UR6, RZ ;  /* 0x0000000600007c10 */ /* 0x004fc8000fffe0ff */
[----:B------:R-:W-:-:S13]  /*1670*/  ISETP.NE.AND P0, PT, R0, R3, PT ;  /* 0x000000030000720c */ /* 0x000fda0003f05270 */
[----:B------:R-:W-:Y:S05]  /*1680*/  @!P0 EXIT ;  /* 0x000000000000894d */ /* 0x000fea0003800000 */
[----:B------:R-:W1:Y:S01]  /*1690*/  LDC R15, c[0x0][0x38c] ;  /* 0x0000e300ff0f7b82 */ /* 0x000e620000000800 */
[C---:B------:R-:W-:Y:S01]  /*16a0*/  VIADD R5, R8.reuse, 0x1 ;  /* 0x0000000108057836 */ /* 0x040fe20000000000 */
[C---:B------:R-:W-:Y:S01]  /*16b0*/  IADD3 R0, PT, PT, R8.reuse, -0x1, RZ ;  /* 0xffffffff08007810 */ /* 0x040fe20007ffe0ff */
[----:B------:R-:W2:Y:S01]  /*16c0*/  LDCU UR6, c[0x0][0x390] ;  /* 0x00007200ff0677ac */ /* 0x000ea20008000800 */
[-C--:B------:R-:W-:Y:S02]  /*16d0*/  IADD3 R6, PT, PT, R8, -R7.reuse, RZ ;  /* 0x8000000708067210 */ /* 0x080fe40007ffe0ff */
[----:B0-----:R-:W-:Y:S01]  /*16e0*/  IADD3 R10, PT, PT, R5, -R7, RZ ;  /* 0x80000007050a7210 */ /* 0x001fe20007ffe0ff */
[----:B------:R-:W-:Y:S01]  /*16f0*/  IMAD.IADD R12, R0, 0x1, -R7 ;  /* 0x00000001000c7824 */ /* 0x000fe200078e0a07 */
[----:B------:R-:W0:Y:S01]  /*1700*/  LDC.64 R20, c[0x0][0x380] ;  /* 0x0000e000ff147b82 */ /* 0x000e220000000a00 */
[----:B------:R-:W-:Y:S01]  /*1710*/  IADD3 R2, PT, PT, R6, 0x2, RZ ;  /* 0x0000000206027810 */ /* 0x000fe20007ffe0ff */
[----:B-1----:R-:W-:-:S02]  /*1720*/  IMAD R7, R0, R15, R13 ;  /* 0x0000000f00077224 */ /* 0x002fc400078e020d */
[-C--:B------:R-:W-:Y:S02]  /*1730*/  IMAD R0, R8, R15.reuse, R15 ;  /* 0x0000000f08007224 */ /* 0x080fe400078e020f */
[-CC-:B------:R-:W-:Y:S02]  /*1740*/  IMAD R9, R10, R15.reuse, R13.reuse ;  /* 0x0000000f0a097224 */ /* 0x180fe400078e020d */
[-CC-:B------:R-:W-:Y:S02]  /*1750*/  IMAD R10, R12, R15.reuse, R13.reuse ;  /* 0x0000000f0c0a7224 */ /* 0x180fe400078e020d */
[-CC-:B------:R-:W-:Y:S02]  /*1760*/  IMAD R8, R8, R15.reuse, R13.reuse ;  /* 0x0000000f08087224 */ /* 0x180fe400078e020d */
[-CC-:B------:R-:W-:Y:S02]  /*1770*/  IMAD R11, R2, R15.reuse, R13.reuse ;  /* 0x0000000f020b7224 */ /* 0x180fe400078e020d */
[----:B------:R-:W-:Y:S01]  /*1780*/  IMAD R12, R6, R15, R13 ;  /* 0x0000000f060c7224 */ /* 0x000fe200078e020d */
[----:B0-2---:R-:W-:-:S07]  /*1790*/  IADD3 R13, PT, PT, R0, R13, RZ ;  /* 0x0000000d000d7210 */ /* 0x005fce0007ffe0ff */
.L_x_19:
[----:B------:R-:W-:Y:S01]  /*17a0*/  ISETP.GT.AND P0, PT, R6, R3, PT ;  /* 0x000000030600720c */ /* 0x000fe20003f04270 */
[----:B------:R-:W-:-:S12]  /*17b0*/  IMAD.WIDE.U32 R18, R12, 0x4, R20 ;  /* 0x000000040c127825 */ /* 0x000fd800078e0014 */
[--C-:B------:R-:W-:Y:S01]  /*17c0*/  @P0 IMAD.WIDE.U32 R28, R10, 0x4, R20.reuse ;  /* 0x000000040a1c0825 */ /* 0x100fe200078e0014 */
[----:B------:R-:W2:Y:S05]  /*17d0*/  @P0 LDG.E.CONSTANT R0, desc[UR4][R18.64] ;  /* 0x0000000412000981 */ /* 0x000eaa000c1e9900 */
[----:B------:R-:W2:Y:S01]  /*17e0*/  @P0 LDG.E.CONSTANT R29, desc[UR4][R28.64] ;  /* 0x000000041c1d0981 */ /* 0x000ea2000c1e9900 */
[----:B------:R-:W-:Y:S01]  /*17f0*/  IMAD.WIDE.U32 R14, R8, 0x4, R20 ;  /* 0x00000004080e7825 */ /* 0x000fe200078e0014 */
[----:B------:R-:W-:-:S03]  /*1800*/  IADD3 R22, PT, PT, R6, 0x1, RZ ;  /* 0x0000000106167810 */ /* 0x000fc60007ffe0ff */
[--C-:B------:R-:W-:Y:S01]  /*1810*/  IMAD.WIDE.U32 R26, R7, 0x4, R20.reuse ;  /* 0x00000004071a7825 */ /* 0x100fe200078e0014 */
[----:B------:R-:W-:Y:S01]  /*1820*/  ISETP.GE.AND P2, PT, R22, RZ, PT ;  /* 0x000000ff1600720c */ /* 0x000fe20003f46270 */
[----:B------:R-:W3:Y:S04]  /*1830*/  LDG.E.CONSTANT R15, desc[UR4][R14.64] ;  /* 0x000000040e0f7981 */ /* 0x000ee8000c1e9900 */
[----:B------:R-:W3:Y:S01]  /*1840*/  LDG.E.CONSTANT R26, desc[UR4][R26.64] ;  /* 0x000000041a1a7981 */ /* 0x000ee2000c1e9900 */
[----:B------:R-:W-:-:S07]  /*1850*/  IMAD.WIDE.U32 R16, R9, 0x4, R20 ;  /* 0x0000000409107825 */ /* 0x000fce00078e0014 */
[----:B------:R-:W4:Y:S01]  /*1860*/  @P2 LDG.E.CONSTANT R24, desc[UR4][R16.64] ;  /* 0x0000000410182981 */ /* 0x000f22000c1e9900 */
[----:B--2---:R-:W-:-:S04]  /*1870*/  @P0 FADD R0, R0, -R29 ;  /* 0x8000001d00000221 */ /* 0x004fc80000000000 */
[C---:B------:R-:W-:Y:S01]  /*1880*/  @P0 FADD R2, R25.reuse, -|R0| ;  /* 0xc000000019020221 */ /* 0x040fe20000000000 */
[----:B------:R-:W-:-:S04]  /*1890*/  @P0 FSETP.GEU.AND P1, PT, R25, |R0|, PT ;  /* 0x400000001900020b */ /* 0x000fc80003f2e000 */
[----:B------:R-:W-:Y:S01]  /*18a0*/  @P0 FSEL R25, R2, RZ, P1 ;  /* 0x000000ff02190208 */ /* 0x000fe20000800000 */
[----:B------:R-:W-:Y:S02]  /*18b0*/  IMAD.MOV.U32 R2, RZ, RZ, RZ ;  /* 0x000000ffff027224 */ /* 0x000fe400078e00ff */
[----:B---3--:R-:W-:-:S04]  /*18c0*/  FADD R0, R15, -R26 ;  /* 0x8000001a0f007221 */ /* 0x008fc80000000000 */
[----:B------:R-:W-:Y:S01]  /*18d0*/  FADD R25, |R0|, R25 ;  /* 0x0000001900197221 */ /* 0x000fe20000000200 */
[----:B------:R-:W-:Y:S01]  /*18e0*/  MOV R0, 0x3d841893 ;  /* 0x3d84189300007802 */ /* 0x000fe20000000f00 */
[----:B----4-:R-:W-:-:S03]  /*18f0*/  @P2 FADD R24, R15, -R24 ;  /* 0x800000180f182221 */ /* 0x010fc60000000000 */
[----:B------:R-:W-:Y:S01]  /*1900*/  FSETP.GT.AND P0, PT, R25, RZ, PT ;  /* 0x000000ff1900720b */ /* 0x000fe20003f04000 */
[----:B------:R-:W-:-:S12]  /*1910*/  @P2 FADD R2, |R24|, -RZ ;  /* 0x800000ff18022221 */ /* 0x000fd80000000200 */
[----:B------:R-:W-:Y:S05]  /*1920*/  @!P0 BRA `(.L_x_15) ;  /* 0x0000000000388947 */ /* 0x000fea0003800000 */
[----:B------:R-:W0:Y:S08]  /*1930*/  MUFU.RCP R0, R25 ;  /* 0x0000001900007308 */ /* 0x000e300000001000 */
[----:B------:R-:W1:Y:S01]  /*1940*/  FCHK P0, R2, R25 ;  /* 0x0000001902007302 */ /* 0x000e620000000000 */
[----:B0-----:R-:W-:-:S04]  /*1950*/  FFMA R23, -R25, R0, 1 ;  /* 0x3f80000019177423 */ /* 0x001fc80000000100 */
[----:B------:R-:W-:Y:S01]  /*1960*/  FFMA R0, R0, R23, R0 ;  /* 0x0000001700007223 */ /* 0x000fe20000000000 */
[----:B------:R-:W-:-:S03]  /*1970*/  HFMA2 R23, -RZ, RZ, 1.37890625, 0.0022335052490234375 ;  /* 0x3d841893ff177431 */ /* 0x000fc600000001ff */
[----:B------:R-:W-:-:S04]  /*1980*/  FFMA R27, R0, R2, RZ ;  /* 0x00000002001b7223 */ /* 0x000fc800000000ff */
[----:B------:R-:W-:-:S04]  /*1990*/  FFMA R14, -R25, R27, R2 ;  /* 0x0000001b190e7223 */ /* 0x000fc80000000102 */
[----:B------:R-:W-:Y:S01]  /*19a0*/  FFMA R0, R0, R14, R27 ;  /* 0x0000000e00007223 */ /* 0x000fe2000000001b */
[----:B-1----:R-:W-:Y:S06]  /*19b0*/  @!P0 BRA `(.L_x_16) ;  /* 0x00000000000c8947 */ /* 0x002fec0003800000 */
[----:B------:R-:W-:Y:S02]  /*19c0*/  MOV R0, R2 ;  /* 0x0000000200007202 */ /* 0x000fe40000000f00 */
[----:B------:R-:W-:-:S07]  /*19d0*/  MOV R2, 0x19f0 ;  /* 0x000019f000027802 */ /* 0x000fce0000000f00 */
[----:B------:R-:W-:Y:S05]  /*19e0*/  CALL.REL.NOINC `($__internal_0_$__cuda_sm3x_div_rn_noftz_f32_slowpath) ;  /* 0x0000000000f47944 */ /* 0x000fea0003c00000 */
.L_x_16:
[----:B------:R-:W-:-:S05]  /*19f0*/  FMNMX.NAN R0, R0, 1, PT ;  /* 0x3f80000000007809 */ /* 0x000fca0003820000 */
[----:B------:R-:W-:-:S07]  /*1a00*/  FFMA R0, R0, 0.66670000553131103516, R23 ;  /* 0x3f2aacda00007823 */ /* 0x000fce0000000017 */
.L_x_15:
[----:B------:R-:W-:Y:S01]  /*1a10*/  ISETP.GT.AND P0, PT, R22, R3, PT ;  /* 0x000000031600720c */ /* 0x000fe20003f04270 */
[----:B------:R-:W-:Y:S01]  /*1a20*/  IMAD.WIDE.U32 R30, R13, 0x4, R20 ;  /* 0x000000040d1e7825 */ /* 0x000fe200078e0014 */
[----:B------:R-:W0:Y:S03]  /*1a30*/  LDC.64 R22, c[0x0][0x3a0] ;  /* 0x0000e800ff167b82 */ /* 0x000e260000000a00 */
[----:B------:R-:W-:Y:S02]  /*1a40*/  VIADD R6, R6, 0x2 ;  /* 0x0000000206067836 */ /* 0x000fe40000000000 */
[----:B------:R-:W2:Y:S06]  /*1a50*/  LDG.E.CONSTANT R30, desc[UR4][R30.64] ;  /* 0x000000041e1e7981 */ /* 0x000eac000c1e9900 */
[----:B------:R1:W3:Y:S04]  /*1a60*/  @P0 LDG.E.CONSTANT R2, desc[UR4][R16.64] ;  /* 0x0000000410020981 */ /* 0x0002e8000c1e9900 */
[----:B------:R-:W3:Y:S01]  /*1a70*/  @P0 LDG.E.CONSTANT R19, desc[UR4][R18.64] ;  /* 0x0000000412130981 */ /* 0x000ee2000c1e9900 */
[----:B------:R-:W-:-:S13]  /*1a80*/  ISETP.GE.AND P2, PT, R6, RZ, PT ;  /* 0x000000ff0600720c */ /* 0x000fda0003f46270 */
[----:B------:R-:W-:-:S06]  /*1a90*/  @P2 IMAD.WIDE.U32 R26, R11, 0x4, R20 ;  /* 0x000000040b1a2825 */ /* 0x000fcc00078e0014 */
[----:B------:R-:W4:Y:S01]  /*1aa0*/  @P2 LDG.E.CONSTANT R27, desc[UR4][R26.64] ;  /* 0x000000041a1b2981 */ /* 0x000f22000c1e9900 */
[----:B------:R-:W-:Y:S01]  /*1ab0*/  FMUL R29, R0, R0 ;  /* 0x00000000001d7220 */ /* 0x000fe20000400000 */
[----:B------:R-:W-:-:S04]  /*1ac0*/  FADD R0, R15, -R4 ;  /* 0x800000040f007221 */ /* 0x000fc80000000000 */
[----:B-1----:R-:W-:Y:S01]  /*1ad0*/  FFMA R17, R29, R0, R4 ;  /* 0x000000001d117223 */ /* 0x002fe20000000004 */
[----:B---3--:R-:W-:-:S04]  /*1ae0*/  @P0 FADD R2, -R19, R2 ;  /* 0x0000000213020221 */ /* 0x008fc80000000100 */
[C---:B------:R-:W-:Y:S01]  /*1af0*/  @P0 FADD R0, R25.reuse, -|R2| ;  /* 0xc000000219000221 */ /* 0x040fe20000000000 */
[----:B------:R-:W-:Y:S01]  /*1b00*/  @P0 FSETP.GEU.AND P1, PT, R25, |R2|, PT ;  /* 0x400000021900020b */ /* 0x000fe20003f2e000 */
[----:B0-----:R-:W-:-:S03]  /*1b10*/  IMAD.WIDE.U32 R18, R8, 0x4, R22 ;  /* 0x0000000408127825 */ /* 0x001fc600078e0016 */
[----:B------:R-:W-:Y:S01]  /*1b20*/  @P0 FSEL R25, R0, RZ, P1 ;  /* 0x000000ff00190208 */ /* 0x000fe20000800000 */
[----:B--2---:R-:W-:Y:S01]  /*1b30*/  FADD R0, -R15, R30 ;  /* 0x0000001e0f007221 */ /* 0x004fe20000000100 */
[----:B------:R0:W-:Y:S03]  /*1b40*/  STG.E desc[UR4][R18.64], R17 ;  /* 0x0000001112007986 */ /* 0x0001e6000c101904 */
[----:B------:R-:W-:-:S05]  /*1b50*/  FADD R25, |R0|, R25 ;  /* 0x0000001900197221 */ /* 0x000fca0000000200 */
[----:B------:R-:W-:Y:S01]  /*1b60*/  FSETP.GT.AND P0, PT, R25, RZ, PT ;  /* 0x000000ff1900720b */ /* 0x000fe20003f04000 */
[----:B----4-:R-:W-:Y:S01]  /*1b70*/  @P2 FADD R27, R30, -R27 ;  /* 0x8000001b1e1b2221 */ /* 0x010fe20000000000 */
[----:B------:R-:W-:Y:S01]  /*1b80*/  HFMA2 R0, -RZ, RZ, 1.37890625, 0.0022335052490234375 ;  /* 0x3d841893ff007431 */ /* 0x000fe200000001ff */
[----:B------:R-:W-:Y:S02]  /*1b90*/  MOV R2, RZ ;  /* 0x000000ff00027202 */ /* 0x000fe40000000f00 */
[----:B------:R-:W-:-:S08]  /*1ba0*/  @P2 FADD R2, |R27|, -RZ ;  /* 0x800000ff1b022221 */ /* 0x000fd00000000200 */
[----:B0-----:R-:W-:Y:S05]  /*1bb0*/  @!P0 BRA `(.L_x_17) ;  /* 0x0000000000388947 */ /* 0x001fea0003800000 */
        /* <DEDUP_REMOVED lines=8> */
[----:B------:R-:W-:Y:S02]  /*1c40*/  MOV R0, R2 ;  /* 0x0000000200007202 */ /* 0x000fe40000000f00 */
[----:B------:R-:W-:-:S07]  /*1c50*/  MOV R2, 0x1c70 ;  /* 0x00001c7000027802 */ /* 0x000fce0000000f00 */
[----:B------:R-:W-:Y:S05]  /*1c60*/  CALL.REL.NOINC `($__internal_0_$__cuda_sm3x_div_rn_noftz_f32_slowpath) ;  /* 0x0000000000547944 */ /* 0x000fea0003c00000 */
.L_x_18:
[----:B------:R-:W-:Y:S01]  /*1c70*/  FMNMX.NAN R0, R0, 1, PT ;  /* 0x3f80000000007809 */ /* 0x000fe20003820000 */
[----:B------:R-:W-:-:S04]  /*1c80*/  IMAD.MOV.U32 R15, RZ, RZ, 0x3d841893 ;  /* 0x3d841893ff0f7424 */ /* 0x000fc800078e00ff */
[----:B------:R-:W-:-:S07]  /*1c90*/  FFMA R0, R0, 0.66670000553131103516, R15 ;  /* 0x3f2aacda00007823 */ /* 0x000fce000000000f */
.L_x_17:
[----:B------:R-:W-:Y:S01]  /*1ca0*/  FMUL R0, R0, R0 ;  /* 0x0000000000007220 */ /* 0x000fe20000400000 */
[----:B------:R-:W-:Y:S01]  /*1cb0*/  FADD R4, -R17, R30 ;  /* 0x0000001e11047221 */ /* 0x000fe20000000100 */
[----:B------:R-:W-:Y:S01]  /*1cc0*/  IMAD.WIDE.U32 R22, R13, 0x4, R22 ;  /* 0x000000040d167825 */ /* 0x000fe200078e0016 */
[----:B------:R-:W0:Y:S03]  /*1cd0*/  LDC R2, c[0x0][0x38c] ;  /* 0x0000e300ff027b82 */ /* 0x000e260000000800 */
[----:B------:R-:W-:Y:S01]  /*1ce0*/  FFMA R4, R0, R4, R17 ;  /* 0x0000000400047223 */ /* 0x000fe20000000011 */
[C---:B------:R-:W-:Y:S02]  /*1cf0*/  IADD3 R0, PT, PT, R5.reuse, 0x1, RZ ;  /* 0x0000000105007810 */ /* 0x040fe40007ffe0ff */
[----:B------:R-:W-:Y:S02]  /*1d00*/  IADD3 R5, PT, PT, R5, 0x2, RZ ;  /* 0x0000000205057810 */ /* 0x000fe40007ffe0ff */
[----:B------:R1:W-:Y:S01]  /*1d10*/  STG.E desc[UR4][R22.64], R4 ;  /* 0x0000000416007986 */ /* 0x0003e2000c101904 */
[----:B------:R-:W-:-:S02]  /*1d20*/  ISETP.GE.AND P0, PT, R0, UR6, PT ;  /* 0x0000000600007c0c */ /* 0x000fc4000bf06270 */
[C---:B0-----:R-:W-:Y:S01]  /*1d30*/  LEA R7, R2.reuse, R7, 0x1 ;  /* 0x0000000702077211 */ /* 0x041fe200078e08ff */
[C---:B------:R-:W-:Y:S01]  /*1d40*/  IMAD R13, R2.reuse, 0x2, R13 ;  /* 0x00000002020d7824 */ /* 0x040fe200078e020d */
[C---:B------:R-:W-:Y:S01]  /*1d50*/  LEA R8, R2.reuse, R8, 0x1 ;  /* 0x0000000802087211 */ /* 0x040fe200078e08ff */
[C---:B------:R-:W-:Y:S01]  /*1d60*/  IMAD R10, R2.reuse, 0x2, R10 ;  /* 0x00000002020a7824 */ /* 0x040fe200078e020a */
[C---:B------:R-:W-:Y:S02]  /*1d70*/  LEA R11, R2.reuse, R11, 0x1 ;  /* 0x0000000b020b7211 */ /* 0x040fe400078e08ff */
[C---:B------:R-:W-:Y:S02]  /*1d80*/  LEA R9, R2.reuse, R9, 0x1 ;  /* 0x0000000902097211 */ /* 0x040fe400078e08ff */
[----:B------:R-:W-:-:S03]  /*1d90*/  LEA R12, R2, R12, 0x1 ;  /* 0x0000000c020c7211 */ /* 0x000fc600078e08ff */
[----:B-1----:R-:W-:Y:S05]  /*1da0*/  @!P0 BRA `(.L_x_19) ;  /* 0xfffffff8007c8947 */ /* 0x002fea000383ffff */
[----:B------:R-:W-:Y:S05]  /*1db0*/  EXIT ;  /* 0x000000000000794d */ /* 0x000fea0003800000 */
        .weak           $__internal_0_$__cuda_sm3x_div_rn_noftz_f32_slowpath
        .type           $__internal_0_$__cuda_sm3x_div_rn_noftz_f32_slowpath,@function
        .size           $__internal_0_$__cuda_sm3x_div_rn_noftz_f32_slowpath,(.L_x_58 - $__internal_0_$__cuda_sm3x_div_rn_noftz_f32_slowpath)
$__internal_0_$__cuda_sm3x_div_rn_noftz_f32_slowpath:
[--C-:B------:R-:W-:Y:S01]  /*1dc0*/  SHF.R.U32.HI R14, RZ, 0x17, R25.reuse ;  /* 0x00000017ff0e7819 */ /* 0x100fe20000011619 */
[----:B------:R-:W-:Y:S01]  /*1dd0*/  IMAD.MOV.U32 R29, RZ, RZ, R25 ;  /* 0x000000ffff1d7224 */ /* 0x000fe200078e0019 */
[----:B------:R-:W-:Y:S02]  /*1de0*/  SHF.R.U32.HI R26, RZ, 0x17, R0 ;  /* 0x00000017ff1a7819 */ /* 0x000fe40000011600 */
[----:B------:R-:W-:Y:S02]  /*1df0*/  LOP3.LUT R14, R14, 0xff, RZ, 0xc0, !PT ;  /* 0x000000ff0e0e7812 */ /* 0x000fe400078ec0ff */
[----:B------:R-:W-:Y:S02]  /*1e00*/  LOP3.LUT R26, R26, 0xff, RZ, 0xc0, !PT ;  /* 0x000000ff1a1a7812 */ /* 0x000fe400078ec0ff */
[----:B------:R-:W-:Y:S02]  /*1e10*/  IADD3 R27, PT, PT, R14, -0x1, RZ ;  /* 0xffffffff0e1b7810 */ /* 0x000fe40007ffe0ff */
[----:B------:R-:W-:-:S02]  /*1e20*/  IADD3 R28, PT, PT, R26, -0x1, RZ ;  /* 0xffffffff1a1c7810 */ /* 0x000fc40007ffe0ff */
[----:B------:R-:W-:-:S04]  /*1e30*/  ISETP.GT.U32.AND P0, PT, R27, 0xfd, PT ;  /* 0x000000fd1b00780c */ /* 0x000fc80003f04070 */
[----:B------:R-:W-:-:S13]  /*1e40*/  ISETP.GT.U32.OR P0, PT, R28, 0xfd, P0 ;  /* 0x000000fd1c00780c */ /* 0x000fda0000704470 */
[----:B------:R-:W-:Y:S01]  /*1e50*/  @!P0 MOV R24, RZ ;  /* 0x000000ff00188202 */ /* 0x000fe20000000f00 */
[----:B------:R-:W-:Y:S06]  /*1e60*/  @!P0 BRA `(.L_x_20) ;  /* 0x00000000005c8947 */ /* 0x000fec0003800000 */
[----:B------:R-:W-:Y:S02]  /*1e70*/  FSETP.GTU.FTZ.AND P0, PT, |R0|, +INF , PT ;  /* 0x7f8000000000780b */ /* 0x000fe40003f1c200 */
[----:B------:R-:W-:-:S04]  /*1e80*/  FSETP.GTU.FTZ.AND P1, PT, |R25|, +INF , PT ;  /* 0x7f8000001900780b */ /* 0x000fc80003f3c200 */
[----:B------:R-:W-:-:S13]  /*1e90*/  PLOP3.LUT P0, PT, P0, P1, PT, 0xf8, 0x8f ;  /* 0x00000000008f781c */ /* 0x000fda0000703f70 */
[----:B------:R-:W-:Y:S05]  /*1ea0*/  @P0 BRA `(.L_x_21) ;  /* 0x0000000400440947 */ /* 0x000fea0003800000 */
[----:B------:R-:W-:-:S13]  /*1eb0*/  LOP3.LUT P0, RZ, R29, 0x7fffffff, R0, 0xc8, !PT ;  /* 0x7fffffff1dff7812 */ /* 0x000fda000780c800 */
[----:B------:R-:W-:Y:S05]  /*1ec0*/  @!P0 BRA `(.L_x_22) ;  /* 0x0000000400348947 */ /* 0x000fea0003800000 */
[C---:B------:R-:W-:Y:S02]  /*1ed0*/  FSETP.NEU.FTZ.AND P0, PT, |R0|.reuse, +INF , PT ;  /* 0x7f8000000000780b */ /* 0x040fe40003f1d200 */
[----:B------:R-:W-:Y:S02]  /*1ee0*/  FSETP.NEU.FTZ.AND P2, PT, |R25|, +INF , PT ;  /* 0x7f8000001900780b */ /* 0x000fe40003f5d200 */
[----:B------:R-:W-:-:S11]  /*1ef0*/  FSETP.NEU.FTZ.AND P1, PT, |R0|, +INF , PT ;  /* 0x7f8000000000780b */ /* 0x000fd60003f3d200 */
[----:B------:R-:W-:Y:S05]  /*1f00*/  @!P2 BRA !P0, `(.L_x_22) ;  /* 0x000000040024a947 */ /* 0x000fea0004000000 */
[----:B------:R-:W-:-:S04]  /*1f10*/  LOP3.LUT P0, RZ, R0, 0x7fffffff, RZ, 0xc0, !PT ;  /* 0x7fffffff00ff7812 */ /* 0x000fc8000780c0ff */
[----:B------:R-:W-:-:S13]  /*1f20*/  PLOP3.LUT P0, PT, P2, P0, PT, 0x2f, 0xf2 ;  /* 0x0000000000f2781c */ /* 0x000fda0001700577 */
[----:B------:R-:W-:Y:S05]  /*1f30*/  @P0 BRA `(.L_x_23) ;  /* 0x0000000400100947 */ /* 0x000fea0003800000 */
[----:B------:R-:W-:-:S04]  /*1f40*/  LOP3.LUT P0, RZ, R29, 0x7fffffff, RZ, 0xc0, !PT ;  /* 0x7fffffff1dff7812 */ /* 0x000fc8000780c0ff */
[----:B------:R-:W-:-:S13]  /*1f50*/  PLOP3.LUT P0, PT, P1, P0, PT, 0x2f, 0xf2 ;  /* 0x0000000000f2781c */ /* 0x000fda0000f00577 */
[----:B------:R-:W-:Y:S05]  /*1f60*/  @P0 BRA `(.L_x_24) ;  /* 0x0000000000f80947 */ /* 0x000fea0003800000 */
[----:B------:R-:W-:Y:S02]  /*1f70*/  ISETP.GE.AND P0, PT, R28, RZ, PT ;  /* 0x000000ff1c00720c */ /* 0x000fe40003f06270 */
[----:B------:R-:W-:-:S11]  /*1f80*/  ISETP.GE.AND P1, PT, R27, RZ, PT ;  /* 0x000000ff1b00720c */ /* 0x000fd60003f26270 */
[----:B------:R-:W-:Y:S01]  /*1f90*/  @P0 MOV R24, RZ ;  /* 0x000000ff00180202 */ /* 0x000fe20000000f00 */
[----:B------:R-:W-:Y:S01]  /*1fa0*/  @!P0 FFMA R0, R0, 1.84467440737095516160e+19, RZ ;  /* 0x5f80000000008823 */ /* 0x000fe200000000ff */
[----:B------:R-:W-:Y:S01]  /*1fb0*/  @!P0 MOV R24, 0xffffffc0 ;  /* 0xffffffc000188802 */ /* 0x000fe20000000f00 */
[----:B------:R-:W-:-:S04]  /*1fc0*/  @!P1 FFMA R29, R25, 1.84467440737095516160e+19, RZ ;  /* 0x5f800000191d9823 */ /* 0x000fc800000000ff */
[----:B------:R-:W-:-:S07]  /*1fd0*/  @!P1 VIADD R24, R24, 0x40 ;  /* 0x0000004018189836 */ /* 0x000fce0000000000 */
.L_x_20:
[----:B------:R-:W-:-:S04]  /*1fe0*/  LEA R32, R14, 0xc0800000, 0x17 ;  /* 0xc08000000e207811 */ /* 0x000fc800078eb8ff */
[----:B------:R-:W-:Y:S02]  /*1ff0*/  IADD3 R32, PT, PT, -R32, R29, RZ ;  /* 0x0000001d20207210 */ /* 0x000fe40007ffe1ff */
[----:B------:R-:W-:Y:S02]  /*2000*/  IADD3 R29, PT, PT, R26, -0x7f, RZ ;  /* 0xffffff811a1d7810 */ /* 0x000fe40007ffe0ff */
[----:B------:R-:W0:Y:S01]  /*2010*/  MUFU.RCP R28, R32 ;  /* 0x00000020001c7308 */ /* 0x000e220000001000 */
[----:B------:R-:W-:Y:S02]  /*2020*/  FADD.FTZ R27, -R32, -RZ ;  /* 0x800000ff201b7221 */ /* 0x000fe40000010100 */
[C---:B------:R-:W-:Y:S01]  /*2030*/  IMAD R0, R29.reuse, -0x800000, R0 ;  /* 0xff8000001d007824 */ /* 0x040fe200078e0200 */
[----:B------:R-:W-:-:S04]  /*2040*/  IADD3 R29, PT, PT, R29, 0x7f, -R14 ;  /* 0x0000007f1d1d7810 */ /* 0x000fc80007ffe80e */
[----:B------:R-:W-:Y:S01]  /*2050*/  IADD3 R29, PT, PT, R29, R24, RZ ;  /* 0x000000181d1d7210 */ /* 0x000fe20007ffe0ff */
[----:B0-----:R-:W-:-:S04]  /*2060*/  FFMA R31, R28, R27, 1 ;  /* 0x3f8000001c1f7423 */ /* 0x001fc8000000001b */
[----:B------:R-:W-:-:S04]  /*2070*/  FFMA R31, R28, R31, R28 ;  /* 0x0000001f1c1f7223 */ /* 0x000fc8000000001c */
[----:B------:R-:W-:-:S04]  /*2080*/  FFMA R26, R0, R31, RZ ;  /* 0x0000001f001a7223 */ /* 0x000fc800000000ff */
[----:B------:R-:W-:-:S04]  /*2090*/  FFMA R28, R27, R26, R0 ;  /* 0x0000001a1b1c7223 */ /* 0x000fc80000000000 */
[----:B------:R-:W-:-:S04]  /*20a0*/  FFMA R28, R31, R28, R26 ;  /* 0x0000001c1f1c7223 */ /* 0x000fc8000000001a */
[----:B------:R-:W-:-:S04]  /*20b0*/  FFMA R27, R27, R28, R0 ;  /* 0x0000001c1b1b7223 */ /* 0x000fc80000000000 */
[----:B------:R-:W-:-:S05]  /*20c0*/  FFMA R0, R31, R27, R28 ;  /* 0x0000001b1f007223 */ /* 0x000fca000000001c */
[----:B------:R-:W-:-:S04]  /*20d0*/  SHF.R.U32.HI R14, RZ, 0x17, R0 ;  /* 0x00000017ff0e7819 */ /* 0x000fc80000011600 */
[----:B------:R-:W-:-:S05]  /*20e0*/  LOP3.LUT R14, R14, 0xff, RZ, 0xc0, !PT ;  /* 0x000000ff0e0e7812 */ /* 0x000fca00078ec0ff */
[----:B------:R-:W-:-:S05]  /*20f0*/  IMAD.IADD R14, R14, 0x1, R29 ;  /* 0x000000010e0e7824 */ /* 0x000fca00078e021d */
[----:B------:R-:W-:-:S04]  /*2100*/  IADD3 R24, PT, PT, R14, -0x1, RZ ;  /* 0xffffffff0e187810 */ /* 0x000fc80007ffe0ff */
[----:B------:R-:W-:-:S13]  /*2110*/  ISETP.GE.U32.AND P0, PT, R24, 0xfe, PT ;  /* 0x000000fe1800780c */ /* 0x000fda0003f06070 */
[----:B------:R-:W-:Y:S05]  /*2120*/  @!P0 BRA `(.L_x_25) ;  /* 0x0000000000808947 */ /* 0x000fea0003800000 */
[----:B------:R-:W-:-:S13]  /*2130*/  ISETP.GT.AND P0, PT, R14, 0xfe, PT ;  /* 0x000000fe0e00780c */ /* 0x000fda0003f04270 */
[----:B------:R-:W-:Y:S05]  /*2140*/  @P0 BRA `(.L_x_26) ;  /* 0x00000000006c0947 */ /* 0x000fea0003800000 */
[----:B------:R-:W-:-:S13]  /*2150*/  ISETP.GE.AND P0, PT, R14, 0x1, PT ;  /* 0x000000010e00780c */ /* 0x000fda0003f06270 */
[----:B------:R-:W-:Y:S05]  /*2160*/  @P0 BRA `(.L_x_27) ;  /* 0x0000000000980947 */ /* 0x000fea0003800000 */
[----:B------:R-:W-:Y:S02]  /*2170*/  ISETP.GE.AND P0, PT, R14, -0x18, PT ;  /* 0xffffffe80e00780c */ /* 0x000fe40003f06270 */
[----:B------:R-:W-:-:S11]  /*2180*/  LOP3.LUT R0, R0, 0x80000000, RZ, 0xc0, !PT ;  /* 0x8000000000007812 */ /* 0x000fd600078ec0ff */
[----:B------:R-:W-:Y:S05]  /*2190*/  @!P0 BRA `(.L_x_27) ;  /* 0x00000000008c8947 */ /* 0x000fea0003800000 */
[CCC-:B------:R-:W-:Y:S01]  /*21a0*/  FFMA.RZ R26, R31.reuse, R27.reuse, R28.reuse ;  /* 0x0000001b1f1a7223 */ /* 0x1c0fe2000000c01c */
[CCC-:B------:R-:W-:Y:S01]  /*21b0*/  FFMA.RP R24, R31.reuse, R27.reuse, R28.reuse ;  /* 0x0000001b1f187223 */ /* 0x1c0fe2000000801c */
[----:B------:R-:W-:Y:S01]  /*21c0*/  FFMA.RM R27, R31, R27, R28 ;  /* 0x0000001b1f1b7223 */ /* 0x000fe2000000401c */
[----:B------:R-:W-:Y:S02]  /*21d0*/  IADD3 R28, PT, PT, R14, 0x20, RZ ;  /* 0x000000200e1c7810 */ /* 0x000fe40007ffe0ff */
[----:B------:R-:W-:Y:S02]  /*21e0*/  LOP3.LUT R26, R26, 0x7fffff, RZ, 0xc0, !PT ;  /* 0x007fffff1a1a7812 */ /* 0x000fe400078ec0ff */
[----:B------:R-:W-:Y:S02]  /*21f0*/  ISETP.NE.AND P2, PT, R14, RZ, PT ;  /* 0x000000ff0e00720c */ /* 0x000fe40003f45270 */
[----:B------:R-:W-:Y:S02]  /*2200*/  LOP3.LUT R29, R26, 0x800000, RZ, 0xfc, !PT ;  /* 0x008000001a1d7812 */ /* 0x000fe400078efcff */
[----:B------:R-:W-:-:S02]  /*2210*/  ISETP.NE.AND P1, PT, R14, RZ, PT ;  /* 0x000000ff0e00720c */ /* 0x000fc40003f25270 */
[----:B------:R-:W-:Y:S02]  /*2220*/  IADD3 R14, PT, PT, -R14, RZ, RZ ;  /* 0x000000ff0e0e7210 */ /* 0x000fe40007ffe1ff */
[----:B------:R-:W-:Y:S02]  /*2230*/  SHF.L.U32 R28, R29, R28, RZ ;  /* 0x0000001c1d1c7219 */ /* 0x000fe400000006ff */
[----:B------:R-:W-:Y:S02]  /*2240*/  FSETP.NEU.FTZ.AND P0, PT, R24, R27, PT ;  /* 0x0000001b1800720b */ /* 0x000fe40003f1d000 */
[----:B------:R-:W-:Y:S02]  /*2250*/  SEL R14, R14, RZ, P2 ;  /* 0x000000ff0e0e7207 */ /* 0x000fe40001000000 */
[----:B------:R-:W-:Y:S02]  /*2260*/  ISETP.NE.AND P1, PT, R28, RZ, P1 ;  /* 0x000000ff1c00720c */ /* 0x000fe40000f25270 */
[----:B------:R-:W-:-:S02]  /*2270*/  SHF.R.U32.HI R29, RZ, R14, R29 ;  /* 0x0000000eff1d7219 */ /* 0x000fc4000001161d */
[----:B------:R-:W-:Y:S02]  /*2280*/  PLOP3.LUT P0, PT, P0, P1, PT, 0xf8, 0x8f ;  /* 0x00000000008f781c */ /* 0x000fe40000703f70 */
[----:B------:R-:W-:Y:S02]  /*2290*/  SHF.R.U32.HI R24, RZ, 0x1, R29 ;  /* 0x00000001ff187819 */ /* 0x000fe4000001161d */
[----:B------:R-:W-:-:S04]  /*22a0*/  SEL R27, RZ, 0x1, !P0 ;  /* 0x00000001ff1b7807 */ /* 0x000fc80004000000 */
[----:B------:R-:W-:-:S04]  /*22b0*/  LOP3.LUT R14, R27, 0x1, R24, 0xf8, !PT ;  /* 0x000000011b0e7812 */ /* 0x000fc800078ef818 */
[----:B------:R-:W-:-:S05]  /*22c0*/  LOP3.LUT R29, R14, R29, RZ, 0xc0, !PT ;  /* 0x0000001d0e1d7212 */ /* 0x000fca00078ec0ff */
[----:B------:R-:W-:-:S05]  /*22d0*/  IMAD.IADD R29, R24, 0x1, R29 ;  /* 0x00000001181d7824 */ /* 0x000fca00078e021d */
[----:B------:R-:W-:Y:S01]  /*22e0*/  LOP3.LUT R0, R29, R0, RZ, 0xfc, !PT ;  /* 0x000000001d007212 */ /* 0x000fe200078efcff */
[----:B------:R-:W-:Y:S06]  /*22f0*/  BRA `(.L_x_27) ;  /* 0x0000000000347947 */ /* 0x000fec0003800000 */
.L_x_26:
[----:B------:R-:W-:-:S04]  /*2300*/  LOP3.LUT R0, R0, 0x80000000, RZ, 0xc0, !PT ;  /* 0x8000000000007812 */ /* 0x000fc800078ec0ff */
[----:B------:R-:W-:Y:S01]  /*2310*/  LOP3.LUT R0, R0, 0x7f800000, RZ, 0xfc, !PT ;  /* 0x7f80000000007812 */ /* 0x000fe200078efcff */
[----:B------:R-:W-:Y:S06]  /*2320*/  BRA `(.L_x_27) ;  /* 0x0000000000287947 */ /* 0x000fec0003800000 */
.L_x_25:
[----:B------:R-:W-:Y:S01]  /*2330*/  LEA R0, R29, R0, 0x17 ;  /* 0x000000001d007211 */ /* 0x000fe200078eb8ff */
[----:B------:R-:W-:Y:S06]  /*2340*/  BRA `(.L_x_27) ;  /* 0x0000000000207947 */ /* 0x000fec0003800000 */
.L_x_24:
[----:B------:R-:W-:-:S04]  /*2350*/  LOP3.LUT R0, R29, 0x80000000, R0, 0x48, !PT ;  /* 0x800000001d007812 */ /* 0x000fc800078e4800 */
[----:B------:R-:W-:Y:S01]  /*2360*/  LOP3.LUT R0, R0, 0x7f800000, RZ, 0xfc, !PT ;  /* 0x7f80000000007812 */ /* 0x000fe200078efcff */
[----:B------:R-:W-:Y:S06]  /*2370*/  BRA `(.L_x_27) ;  /* 0x0000000000147947 */ /* 0x000fec0003800000 */
.L_x_23:
[----:B------:R-:W-:Y:S01]  /*2380*/  LOP3.LUT R0, R29, 0x80000000, R0, 0x48, !PT ;  /* 0x800000001d007812 */ /* 0x000fe200078e4800 */
[----:B------:R-:W-:Y:S06]  /*2390*/  BRA `(.L_x_27) ;  /* 0x00000000000c7947 */ /* 0x000fec0003800000 */
.L_x_22:
[----:B------:R-:W0:Y:S01]  /*23a0*/  MUFU.RSQ R0, -QNAN ;  /* 0xffc0000000007908 */ /* 0x000e220000001400 */
[----:B------:R-:W-:Y:S05]  /*23b0*/  BRA `(.L_x_27) ;  /* 0x0000000000047947 */ /* 0x000fea0003800000 */
.L_x_21:
[----:B------:R-:W-:-:S07]  /*23c0*/  FADD.FTZ R0, R0, R25 ;  /* 0x0000001900007221 */ /* 0x000fce0000010000 */
.L_x_27:
[----:B------:R-:W-:Y:S01]  /*23d0*/  HFMA2 R27, -RZ, RZ, 0, 0 ;  /* 0x00000000ff1b7431 */ /* 0x000fe200000001ff */
[----:B------:R-:W-:-:S04]  /*23e0*/  MOV R26, R2 ;  /* 0x00000002001a7202 */ /* 0x000fc80000000f00 */
[----:B0-----:R-:W-:Y:S05]  /*23f0*/  RET.REL.NODEC R26 `(ehlers_kama_multi_series_one_param_f32) ;  /* 0xffffffdc1a007950 */ /* 0x001fea0003c3ffff */
.L_x_28:
[----:B------:R-:W-:-:S00]  /*2400*/  BRA `(.L_x_28) ;  /* 0xfffffffc00fc7947 */ /* 0x000fc0000383ffff */
[----:B------:R-:W-:-:S00]  /*2410*/  NOP ;  /* 0x0000000000007918 */ /* 0x000fc00000000000 */
        /* <DEDUP_REMOVED lines=14> */
.L_x_58:


//--------------------- .text.ehlers_kama_batch_f32 --------------------------
	.section	.text.ehlers_kama_batch_f32,"ax",@progbits
	.align	128
        .global         ehlers_kama_batch_f32
        .type           ehlers_kama_batch_f32,@function
        .size           ehlers_kama_batch_f32,(.L_x_59 - ehlers_kama_batch_f32)
        .other          ehlers_kama_batch_f32,@"STO_CUDA_ENTRY STV_DEFAULT"
ehlers_kama_batch_f32:
.text.ehlers_kama_batch_f32:
[----:B------:R-:W-:Y:S01]  /*0000*/  LDC R1, c[0x0][0x37c] ;  /* 0x0000df00ff017b82 */ /* 0x000fe20000000800 */
[----:B------:R-:W0:Y:S07]  /*0010*/  S2R R2, SR_CTAID.X ;  /* 0x0000000000027919 */ /* 0x000e2e0000002500 */
[----:B------:R-:W1:Y:S01]  /*0020*/  LDC R3, c[0x0][0x394] ;  /* 0x0000e500ff037b82 */ /* 0x000e620000000800 */
[----:B------:R-:W0:Y:S02]  /*0030*/  LDCU UR4, c[0x0][0x398] ;  /* 0x00007300ff0477ac */ /* 0x000e240008000800 */
[----:B0-----:R-:W-:-:S04]  /*0040*/  ISETP.GE.AND P0, PT, R2, UR4, PT ;  /* 0x0000000402007c0c */ /* 0x001fc8000bf06270 */
[----:B-1----:R-:W-:-:S13]  /*0050*/  ISETP.LT.OR P0, PT, R3, 0x1, P0 ;  /* 0x000000010300780c */ /* 0x002fda0000701670 */
[----:B------:R-:W-:Y:S05]  /*0060*/  @P0 EXIT ;  /* 0x000000000000094d */ /* 0x000fea0003800000 */
[----:B------:R-:W0:Y:S01]  /*0070*/  LDC.64 R4, c[0x0][0x388] ;  /* 0x0000e200ff047b82 */ /* 0x000e220000000a00 */
[----:B------:R-:W1:Y:S01]  /*0080*/  LDCU.64 UR4, c[0x0][0x358] ;  /* 0x00006b00ff0477ac */ /* 0x000e620008000a00 */
[----:B0-----:R-:W-:-:S05]  /*0090*/  IMAD.WIDE.U32 R4, R2, 0x4, R4 ;  /* 0x0000000402047825 */ /* 0x001fca00078e0004 */
[----:B-1----:R-:W2:Y:S02]  /*00a0*/  LDG.E.CONSTANT R7, desc[UR4][R4.64] ;  /* 0x0000000404077981 */ /* 0x002ea4000c1e9900 */
[----:B--2---:R-:W-:-:S13]  /*00b0*/  ISETP.GE.AND P0, PT, R7, 0x1, PT ;  /* 0x000000010700780c */ /* 0x004fda0003f06270 */
[----:B------:R-:W-:Y:S05]  /*00c0*/  @!P0 EXIT ;  /* 0x000000000000894d */ /* 0x000fea0003800000 */
[----:B------:R-:W0:Y:S02]  /*00d0*/  LDCU UR6, c[0x0][0x390] ;  /* 0x00007200ff0677ac */ /* 0x000e240008000800 */
[----:B0-----:R-:W-:-:S05]  /*00e0*/  IMAD.U32 R0, RZ, RZ, UR6 ;  /* 0x00000006ff007e24 */ /* 0x001fca000f8e00ff */
[----:B------:R-:W-:-:S04]  /*00f0*/  VIMNMX R4, PT, PT, RZ, R0, !PT ;  /* 0x00000000ff047248 */ /* 0x000fc80007fe0100 */
[----:B------:R-:W-:-:S13]  /*0100*/  ISETP.GE.U32.AND P0, PT, R4, R3, PT ;  /* 0x000000030400720c */ /* 0x000fda0003f06070 */
[----:B------:R-:W-:Y:S05]  /*0110*/  @P0 EXIT ;  /* 0x000000000000094d */ /* 0x000fea0003800000 */
[----:B------:R-:W-:Y:S02]  /*0120*/  IMAD.IADD R10, R7, 0x1, R4 ;  /* 0x00000001070a7824 */ /* 0x000fe400078e0204 */
[----:B------:R-:W-:-:S03]  /*0130*/  IMAD R5, R2, R3, RZ ;  /* 0x0000000302057224 */ /* 0x000fc600078e02ff */
[----:B------:R-:W-:-:S04]  /*0140*/  IADD3 R14, PT, PT, R10, -0x1, RZ ;  /* 0xffffffff0a0e7810 */ /* 0x000fc80007ffe0ff */
[----:B------:R-:W-:-:S13]  /*0150*/  ISETP.NE.AND P0, PT, R14, RZ, PT ;  /* 0x000000ff0e00720c */ /* 0x000fda0003f05270 */
[----:B------:R-:W-:Y:S05]  /*0160*/  @!P0 BRA `(.L_x_29) ;  /* 0x0000000400148947 */ /* 0x000fea0003800000 */
[----:B------:R-:W-:Y:S01]  /*0170*/  VIMNMX.U32 R6, PT, PT, R14, R3, PT ;  /* 0x000000030e067248 */ /* 0x000fe20003fe0000 */
[----:B------:R-:W-:-:S03]  /*0180*/  IMAD.MOV.U32 R2, RZ, RZ, RZ ;  /* 0x000000ffff027224 */ /* 0x000fc600078e00ff */
[C---:B------:R-:W-:Y:S02]  /*0190*/  ISETP.GE.U32.AND P0, PT, R6.reuse, 0x8, PT ;  /* 0x000000080600780c */ /* 0x040fe40003f06070 */
[----:B------:R-:W-:-:S04]  /*01a0*/  LOP3.LUT R16, R6, 0x7, RZ, 0xc0, !PT ;  /* 0x0000000706107812 */ /* 0x000fc800078ec0ff */
[----:B------:R-:W-:-:S07]  /*01b0*/  ISETP.NE.AND P1, PT, R16, RZ, PT ;  /* 0x000000ff1000720c */ /* 0x000fce0003f25270 */
[----:B------:R-:W-:Y:S06]  /*01c0*/  @!P0 BRA `(.L_x_30) ;  /* 0x0000000000588947 */ /* 0x000fec0003800000 */
[----:B------:R-:W0:Y:S01]  /*01d0*/  LDC.64 R8, c[0x0][0x3a0] ;  /* 0x0000e800ff087b82 */ /* 0x000e220000000a00 */
[----:B------:R-:W-:Y:S01]  /*01e0*/  LOP3.LUT R2, R6, 0x7ffffff8, RZ, 0xc0, !PT ;  /* 0x7ffffff806027812 */ /* 0x000fe200078ec0ff */
[----:B------:R-:W-:-:S03]  /*01f0*/  IMAD.MOV.U32 R15, RZ, RZ, 0x7fffffff ;  /* 0x7fffffffff0f7424 */ /* 0x000fc600078e00ff */
[----:B------:R-:W-:Y:S01]  /*0200*/  IADD3 R11, PT, PT, -R2, RZ, RZ ;  /* 0x000000ff020b7210 */ /* 0x000fe20007ffe1ff */
[----:B0-----:R-:W-:-:S03]  /*0210*/  IMAD.WIDE.U32 R8, R5, 0x4, R8 ;  /* 0x0000000405087825 */ /* 0x001fc600078e0008 */
[----:B------:R-:W-:-:S05]  /*0220*/  IADD3 R12, P0, PT, R8, 0x10, RZ ;  /* 0x00000010080c7810 */ /* 0x000fca0007f1e0ff */
[----:B------:R-:W-:-:S08]  /*0230*/  IMAD.X R13, RZ, RZ, R9, P0 ;  /* 0x000000ffff0d7224 */ /* 0x000fd000000e0609 */
.L_x_31:
[----:B0-----:R-:W-:Y:S01]  /*0240*/  IMAD.MOV.U32 R8, RZ, RZ, R12 ;  /* 0x000000ffff087224 */ /* 0x001fe200078e000c */
[----:B------:R-:W-:Y:S01]  /*0250*/  MOV R9, R13 ;  /* 0x0000000d00097202 */ /* 0x000fe20000000f00 */
[----:B------:R-:W-:-:S03]  /*0260*/  VIADD R11, R11, 0x8 ;  /* 0x000000080b0b7836 */ /* 0x000fc60000000000 */
[----:B------:R-:W-:Y:S01]  /*0270*/  IADD3 R12, P2, PT, R8, 0x20, RZ ;  /* 0x00000020080c7810 */ /* 0x000fe20007f5e0ff */
[----:B------:R0:W-:Y:S01]  /*0280*/  STG.E desc[UR4][R8.64+-0x10], R15 ;  /* 0xfffff00f08007986 */ /* 0x0001e2000c101904 */
[----:B------:R-:W-:-:S03]  /*0290*/  ISETP.NE.AND P0, PT, R11, RZ, PT ;  /* 0x000000ff0b00720c */ /* 0x000fc60003f05270 */
[----:B------:R0:W-:Y:S01]  /*02a0*/  STG.E desc[UR4][R8.64+-0xc], R15 ;  /* 0xfffff40f08007986 */ /* 0x0001e2000c101904 */
[----:B------:R-:W-:-:S03]  /*02b0*/  IMAD.X R13, RZ, RZ, R9, P2 ;  /* 0x000000ffff0d7224 */ /* 0x000fc600010e0609 */
[----:B------:R0:W-:Y:S04]  /*02c0*/  STG.E desc[UR4][R8.64+-0x8], R15 ;  /* 0xfffff80f08007986 */ /* 0x0001e8000c101904 */
[----:B------:R0:W-:Y:S04]  /*02d0*/  STG.E desc[UR4][R8.64+-0x4], R15 ;  /* 0xfffffc0f08007986 */ /* 0x0001e8000c101904 */
[----:B------:R0:W-:Y:S04]  /*02e0*/  STG.E desc[UR4][R8.64], R15 ;  /* 0x0000000f08007986 */ /* 0x0001e8000c101904 */
[----:B------:R0:W-:Y:S04]  /*02f0*/  STG.E desc[UR4][R8.64+0x4], R15 ;  /* 0x0000040f08007986 */ /* 0x0001e8000c101904 */
[----:B------:R0:W-:Y:S04]  /*0300*/  STG.E desc[UR4][R8.64+0x8], R15 ;  /* 0x0000080f08007986 */ /* 0x0001e8000c101904 */
[----:B------:R0:W-:Y:S01]  /*0310*/  STG.E desc[UR4][R8.64+0xc], R15 ;  /* 0x00000c0f08007986 */ /* 0x0001e2000c101904 */
[----:B------:R-:W-:Y:S05]  /*0320*/  @P0 BRA `(.L_x_31) ;  /* 0xfffffffc00c40947 */ /* 0x000fea000383ffff */
.L_x_30:
[----:B------:R-:W-:Y:S05]  /*0330*/  @!P1 BRA `(.L_x_29) ;  /* 0x0000000000a09947 */ /* 0x000fea0003800000 */
[----:B------:R-:W-:Y:S02]  /*0340*/  ISETP.GE.U32.AND P0, PT, R16, 0x4, PT ;  /* 0x000000041000780c */ /* 0x000fe40003f06070 */
[----:B0-----:R-:W-:-:S04]  /*0350*/  LOP3.LUT R15, R6, 0x3, RZ, 0xc0, !PT ;  /* 0x00000003060f7812 */ /* 0x001fc800078ec0ff */
[----:B------:R-:W-:-:S07]  /*0360*/  ISETP.NE.AND P1, PT, R15, RZ, PT ;  /* 0x000000ff0f00720c */ /* 0x000fce0003f25270 */
[----:B------:R-:W-:Y:S06]  /*0370*/  @!P0 BRA `(.L_x_32) ;  /* 0x0000000000388947 */ /* 0x000fec0003800000 */
[----:B------:R-:W0:Y:S01]  /*0380*/  LDC.64 R18, c[0x0][0x3a0] ;  /* 0x0000e800ff127b82 */ /* 0x000e220000000a00 */
[CC--:B------:R-:W-:Y:S02]  /*0390*/  IADD3 R13, P0, PT, R5.reuse, R2.reuse, RZ ;  /* 0x00000002050d7210 */ /* 0x0c0fe40007f1e0ff */
[----:B------:R-:W-:Y:S02]  /*03a0*/  IADD3 R11, PT, PT, R5, R2, RZ ;  /* 0x00000002050b7210 */ /* 0x000fe40007ffe0ff */
[----:B------:R-:W-:Y:S01]  /*03b0*/  IADD3 R2, PT, PT, R2, 0x4, RZ ;  /* 0x0000000402027810 */ /* 0x000fe20007ffe0ff */
[----:B------:R-:W-:Y:S02]  /*03c0*/  IMAD.X R16, RZ, RZ, RZ, P0 ;  /* 0x000000ffff107224 */ /* 0x000fe400000e06ff */
[----:B------:R-:W1:Y:S01]  /*03d0*/  LDC.64 R8, c[0x0][0x3a0] ;  /* 0x0000e800ff087b82 */ /* 0x000e620000000a00 */
[----:B0-----:R-:W-:-:S04]  /*03e0*/  LEA R12, P0, R13, R18, 0x2 ;  /* 0x000000120d0c7211 */ /* 0x001fc800078010ff */
[----:B------:R-:W-:Y:S01]  /*03f0*/  LEA.HI.X R13, R13, R19, R16, 0x2, P0 ;  /* 0x000000130d0d7211 */ /* 0x000fe200000f1410 */
[----:B-1----:R-:W-:-:S04]  /*0400*/  IMAD.WIDE.U32 R8, R11, 0x4, R8 ;  /* 0x000000040b087825 */ /* 0x002fc800078e0008 */
[----:B------:R-:W-:-:S05]  /*0410*/  IMAD.MOV.U32 R11, RZ, RZ, 0x7fffffff ;  /* 0x7fffffffff0b7424 */ /* 0x000fca00078e00ff */
[----:B------:R0:W-:Y:S04]  /*0420*/  STG.E desc[UR4][R8.64], R11 ;  /* 0x0000000b08007986 */ /* 0x0001e8000c101904 */
[----:B------:R0:W-:Y:S04]  /*0430*/  STG.E desc[UR4][R12.64+0x4], R11 ;  /* 0x0000040b0c007986 */ /* 0x0001e8000c101904 */
[----:B------:R0:W-:Y:S04]  /*0440*/  STG.E desc[UR4][R12.64+0x8], R11 ;  /* 0x0000080b0c007986 */ /* 0x0001e8000c101904 */
[----:B------:R0:W-:Y:S02]  /*0450*/  STG.E desc[UR4][R12.64+0xc], R11 ;  /* 0x00000c0b0c007986 */ /* 0x0001e4000c101904 */
.L_x_32:
[----:B------:R-:W-:Y:S05]  /*0460*/  @!P1 BRA `(.L_x_29) ;  /* 0x0000000000549947 */ /* 0x000fea0003800000 */
[----:B------:R-:W-:Y:S02]  /*0470*/  LOP3.LUT R6, R6, 0x1, RZ, 0xc0, !PT ;  /* 0x0000000106067812 */ /* 0x000fe400078ec0ff */
[----:B------:R-:W-:Y:S02]  /*0480*/  ISETP.NE.AND P0, PT, R15, 0x1, PT ;  /* 0x000000010f00780c */ /* 0x000fe40003f05270 */
[----:B------:R-:W-:-:S13]  /*0490*/  ISETP.NE.U32.AND P1, PT, R6, 0x1, PT ;  /* 0x000000010600780c */ /* 0x000fda0003f25070 */
[----:B0-----:R-:W0:Y:S01]  /*04a0*/  @!P1 LDC.64 R8, c[0x0][0x3a0] ;  /* 0x0000e800ff089b82 */ /* 0x001e220000000a00 */
[----:B------:R-:W-:Y:S05]  /*04b0*/  @!P0 BRA `(.L_x_33) ;  /* 0x0000000000308947 */ /* 0x000fea0003800000 */
[----:B------:R-:W1:Y:S01]  /*04c0*/  LDC.64 R16, c[0x0][0x3a0] ;  /* 0x0000e800ff107b82 */ /* 0x000e620000000a00 */
[C---:B------:R-:W-:Y:S01]  /*04d0*/  IADD3 R6, P0, PT, R5.reuse, R2, RZ ;  /* 0x0000000205067210 */ /* 0x040fe20007f1e0ff */
[----:B------:R-:W-:Y:S02]  /*04e0*/  IMAD.IADD R11, R5, 0x1, R2 ;  /* 0x00000001050b7824 */ /* 0x000fe400078e0202 */
[----:B------:R-:W-:Y:S02]  /*04f0*/  VIADD R2, R2, 0x2 ;  /* 0x0000000202027836 */ /* 0x000fe40000000000 */
[----:B------:R-:W-:Y:S02]  /*0500*/  IMAD.X R15, RZ, RZ, RZ, P0 ;  /* 0x000000ffff0f7224 */ /* 0x000fe400000e06ff */
[----:B------:R-:W2:Y:S01]  /*0510*/  LDC.64 R12, c[0x0][0x3a0] ;  /* 0x0000e800ff0c7b82 */ /* 0x000ea20000000a00 */
[----:B-1----:R-:W-:-:S04]  /*0520*/  LEA R16, P0, R6, R16, 0x2 ;  /* 0x0000001006107211 */ /* 0x002fc800078010ff */
[----:B------:R-:W-:Y:S01]  /*0530*/  LEA.HI.X R17, R6, R17, R15, 0x2, P0 ;  /* 0x0000001106117211 */ /* 0x000fe200000f140f */
[----:B--2---:R-:W-:Y:S01]  /*0540*/  IMAD.WIDE.U32 R12, R11, 0x4, R12 ;  /* 0x000000040b0c7825 */ /* 0x004fe200078e000c */
[----:B------:R-:W-:-:S05]  /*0550*/  MOV R11, 0x7fffffff ;  /* 0x7fffffff000b7802 */ /* 0x000fca0000000f00 */
[----:B------:R1:W-:Y:S04]  /*0560*/  STG.E desc[UR4][R12.64], R11 ;  /* 0x0000000b0c007986 */ /* 0x0003e8000c101904 */
[----:B------:R1:W-:Y:S02]  /*0570*/  STG.E desc[UR4][R16.64+0x4], R11 ;  /* 0x0000040b10007986 */ /* 0x0003e4000c101904 */
.L_x_33:
[----:B-1----:R-:W-:Y:S01]  /*0580*/  @!P1 IMAD.IADD R11, R5, 0x1, R2 ;  /* 0x00000001050b9824 */ /* 0x002fe200078e0202 */
[----:B------:R-:W-:-:S03]  /*0590*/  @!P1 MOV R13, 0x7fffffff ;  /* 0x7fffffff000d9802 */ /* 0x000fc60000000f00 */
[----:B0-----:R-:W-:-:S05]  /*05a0*/  @!P1 IMAD.WIDE.U32 R8, R11, 0x4, R8 ;  /* 0x000000040b089825 */ /* 0x001fca00078e0008 */
[----:B------:R1:W-:Y:S02]  /*05b0*/  @!P1 STG.E desc[UR4][R8.64], R13 ;  /* 0x0000000d08009986 */ /* 0x0003e4000c101904 */
.L_x_29:
[----:B------:R-:W-:-:S13]  /*05c0*/  ISETP.GT.AND P0, PT, R10, R3, PT ;  /* 0x000000030a00720c */ /* 0x000fda0003f04270 */
[----:B------:R-:W-:Y:S05]  /*05d0*/  @P0 EXIT ;  /* 0x000000000000094d */ /* 0x000fea0003800000 */
[----:B------:R-:W-:Y:S02]  /*05e0*/  ISETP.GE.AND P0, PT, R0, 0x1, PT ;  /* 0x000000010000780c */ /* 0x000fe40003f06270 */
[----:B------:R-:W-:-:S04]  /*05f0*/  VIADDMNMX R3, R14, -R7, R4, !PT ;  /* 0x800000070e037246 */ /* 0x000fc80007800104 */
[----:B01----:R-:W-:Y:S01]  /*0600*/  SEL R9, R4, R3, !P0 ;  /* 0x0000000304097207 */ /* 0x003fe20004000000 */
[----:B------:R-:W-:-:S03]  /*0610*/  IMAD.MOV.U32 R3, RZ, RZ, RZ ;  /* 0x000000ffff037224 */ /* 0x000fc600078e00ff */
[----:B------:R-:W-:-:S13]  /*0620*/  ISETP.GE.AND P0, PT, R9, R14, PT ;  /* 0x0000000e0900720c */ /* 0x000fda0003f06270 */
[----:B------:R-:W-:Y:S05]  /*0630*/  @P0 BRA `(.L_x_34) ;  /* 0x0000000400f00947 */ /* 0x000fea0003800000 */
[----:B------:R-:W-:-:S05]  /*0640*/  IMAD.MOV.U32 R11, RZ, RZ, R9 ;  /* 0x000000ffff0b7224 */ /* 0x000fca00078e0009 */
[----:B------:R-:W-:Y:S02]  /*0650*/  IADD3 R2, PT, PT, R10, -0x2, -R11 ;  /* 0xfffffffe0a027810 */ /* 0x000fe40007ffe80b */
[----:B------:R-:W-:Y:S02]  /*0660*/  LOP3.LUT R3, RZ, R11, RZ, 0x33, !PT ;  /* 0x0000000bff037212 */ /* 0x000fe400078e33ff */
[----:B------:R-:W-:Y:S02]  /*0670*/  ISETP.GE.U32.AND P0, PT, R2, 0x7, PT ;  /* 0x000000070200780c */ /* 0x000fe40003f06070 */
[----:B------:R-:W-:Y:S01]  /*0680*/  IADD3 R2, PT, PT, R10, R3, RZ ;  /* 0x000000030a027210 */ /* 0x000fe20007ffe0ff */
[----:B------:R-:W-:-:S03]  /*0690*/  IMAD.MOV.U32 R3, RZ, RZ, RZ ;  /* 0x000000ffff037224 */ /* 0x000fc600078e00ff */
[----:B------:R-:W-:-:S07]  /*06a0*/  LOP3.LUT R20, R2, 0x7, RZ, 0xc0, !PT ;  /* 0x0000000702147812 */ /* 0x000fce00078ec0ff */
[----:B------:R-:W-:Y:S05]  /*06b0*/  @!P0 BRA `(.L_x_35) ;  /* 0x0000000000e48947 */ /* 0x000fea0003800000 */
[----:B------:R-:W-:Y:S01]  /*06c0*/  LOP3.LUT R6, R2, 0xfffffff8, RZ, 0xc0, !PT ;  /* 0xfffffff802067812 */ /* 0x000fe200078ec0ff */
[----:B------:R-:W-:-:S03]  /*06d0*/  IMAD.MOV.U32 R3, RZ, RZ, RZ ;  /* 0x000000ffff037224 */ /* 0x000fc600078e00ff */
[----:B------:R-:W-:-:S07]  /*06e0*/  IADD3 R6, PT, PT, -R6, RZ, RZ ;  /* 0x000000ff06067210 */ /* 0x000fce0007ffe1ff */
.L_x_36:
[----:B------:R-:W0:Y:S08]  /*06f0*/  LDC R0, c[0x0][0x390] ;  /* 0x0000e400ff007b82 */ /* 0x000e300000000800 */
[----:B------:R-:W1:Y:S01]  /*0700*/  LDC.64 R8, c[0x0][0x380] ;  /* 0x0000e000ff087b82 */ /* 0x000e620000000a00 */
[C---:B0-----:R-:W-:Y:S01]  /*0710*/  ISETP.GE.AND P6, PT, R11.reuse, R0, PT ;  /* 0x000000000b00720c */ /* 0x041fe20003fc6270 */
[----:B-1----:R-:W-:-:S12]  /*0720*/  IMAD.WIDE.U32 R8, R11, 0x4, R8 ;  /* 0x000000040b087825 */ /* 0x002fd800078e0008 */
[----:B------:R-:W2:Y:S04]  /*0730*/  @P6 LDG.E.CONSTANT R12, desc[UR4][R8.64+0x4] ;  /* 0x00000404080c6981 */ /* 0x000ea8000c1e9900 */
[----:B------:R-:W2:Y:S01]  /*0740*/  @P6 LDG.E.CONSTANT R13, desc[UR4][R8.64] ;  /* 0x00000004080d6981 */ /* 0x000ea2000c1e9900 */
[C---:B------:R-:W-:Y:S02]  /*0750*/  VIADD R15, R11.reuse, 0x1 ;  /* 0x000000010b0f7836 */ /* 0x040fe40000000000 */
[----:B------:R-:W-:-:S03]  /*0760*/  VIADD R17, R11, 0x4 ;  /* 0x000000040b117836 */ /* 0x000fc60000000000 */
[----:B------:R-:W-:Y:S01]  /*0770*/  ISETP.GE.AND P0, PT, R15, R0, PT ;  /* 0x000000000f00720c */ /* 0x000fe20003f06270 */
[----:B------:R-:W-:-:S05]  /*0780*/  VIADD R15, R11, 0x2 ;  /* 0x000000020b0f7836 */ /* 0x000fca0000000000 */
[----:B------:R-:W-:Y:S02]  /*0790*/  ISETP.GE.AND P1, PT, R15, R0, PT ;  /* 0x000000000f00720c */ /* 0x000fe40003f26270 */
[----:B------:R-:W-:-:S04]  /*07a0*/  IADD3 R15, PT, PT, R11, 0x3, RZ ;  /* 0x000000030b0f7810 */ /* 0x000fc80007ffe0ff */
[-C--:B------:R-:W-:Y:S01]  /*07b0*/  ISETP.GE.AND P2, PT, R15, R0.reuse, PT ;  /* 0x000000000f00720c */ /* 0x080fe20003f46270 */
[----:B------:R-:W3:Y:S01]  /*07c0*/  @P0 LDG.E.CONSTANT R22, desc[UR4][R8.64+0x4] ;  /* 0x0000040408160981 */ /* 0x000ee2000c1e9900 */
[-C--:B------:R-:W-:Y:S01]  /*07d0*/  ISETP.GE.AND P3, PT, R17, R0.reuse, PT ;  /* 0x000000001100720c */ /* 0x080fe20003f66270 */
[C---:B------:R-:W-:Y:S02]  /*07e0*/  VIADD R17, R11.reuse, 0x5 ;  /* 0x000000050b117836 */ /* 0x040fe40000000000 */
[----:B------:R-:W3:Y:S01]  /*07f0*/  @P0 LDG.E.CONSTANT R15, desc[UR4][R8.64+0x8] ;  /* 0x00000804080f0981 */ /* 0x000ee2000c1e9900 */
[----:B------:R-:W-:Y:S02]  /*0800*/  IADD3 R19, PT, PT, R11, 0x6, RZ ;  /* 0x000000060b137810 */ /* 0x000fe40007ffe0ff */
[-C--:B------:R-:W-:Y:S01]  /*0810*/  ISETP.GE.AND P4, PT, R17, R0.reuse, PT ;  /* 0x000000001100720c */ /* 0x080fe20003f86270 */
[----:B------:R-:W4:Y:S01]  /*0820*/  @P1 LDG.E.CONSTANT R16, desc[UR4][R8.64+0xc] ;  /* 0x00000c0408101981 */ /* 0x000f22000c1e9900 */
[----:B------:R-:W-:-:S03]  /*0830*/  ISETP.GE.AND P5, PT, R19, R0, PT ;  /* 0x000000001300720c */ /* 0x000fc60003fa6270 */
[----:B------:R-:W4:Y:S01]  /*0840*/  @P1 LDG.E.CONSTANT R23, desc[UR4][R8.64+0x8] ;  /* 0x0000080408171981 */ /* 0x000f22000c1e9900 */
[----:B------:R-:W-:-:S03]  /*0850*/  VIADD R19, R11, 0x7 ;  /* 0x000000070b137836 */ /* 0x000fc60000000000 */
[----:B------:R-:W5:Y:S04]  /*0860*/  @P2 LDG.E.CONSTANT R17, desc[UR4][R8.64+0x10] ;  /* 0x0000100408112981 */ /* 0x000f68000c1e9900 */
[----:B------:R-:W5:Y:S04]  /*0870*/  @P2 LDG.E.CONSTANT R24, desc[UR4][R8.64+0xc] ;  /* 0x00000c0408182981 */ /* 0x000f68000c1e9900 */
[----:B------:R-:W5:Y:S04]  /*0880*/  @P3 LDG.E.CONSTANT R26, desc[UR4][R8.64+0x10] ;  /* 0x00001004081a3981 */ /* 0x000f68000c1e9900 */
[----:B------:R-:W5:Y:S04]  /*0890*/  @P4 LDG.E.CONSTANT R18, desc[UR4][R8.64+0x18] ;  /* 0x0000180408124981 */ /* 0x000f68000c1e9900 */
[----:B------:R-:W5:Y:S04]  /*08a0*/  @P4 LDG.E.CONSTANT R25, desc[UR4][R8.64+0x14] ;  /* 0x0000140408194981 */ /* 0x000f68000c1e9900 */
[----:B------:R-:W5:Y:S01]  /*08b0*/  @P5 LDG.E.CONSTANT R28, desc[UR4][R8.64+0x18] ;  /* 0x00001804081c5981 */ /* 0x000f62000c1e9900 */
[----:B--2---:R-:W-:-:S03]  /*08c0*/  @P6 FADD R12, R12, -R13 ;  /* 0x8000000d0c0c6221 */ /* 0x004fc60000000000 */
[----:B------:R-:W2:Y:S01]  /*08d0*/  @P3 LDG.E.CONSTANT R13, desc[UR4][R8.64+0x14] ;  /* 0x00001404080d3981 */ /* 0x000ea2000c1e9900 */
[----:B------:R-:W-:Y:S01]  /*08e0*/  @P6 FADD R3, R3, |R12| ;  /* 0x4000000c03036221 */ /* 0x000fe20000000000 */
[----:B------:R-:W-:Y:S02]  /*08f0*/  ISETP.GE.AND P6, PT, R19, R0, PT ;  /* 0x000000001300720c */ /* 0x000fe40003fc6270 */
[----:B------:R-:W2:Y:S11]  /*0900*/  @P5 LDG.E.CONSTANT R19, desc[UR4][R8.64+0x1c] ;  /* 0x00001c0408135981 */ /* 0x000eb6000c1e9900 */
[----:B------:R-:W2:Y:S04]  /*0910*/  @P6 LDG.E.CONSTANT R21, desc[UR4][R8.64+0x20] ;  /* 0x0000200408156981 */ /* 0x000ea8000c1e9900 */
[----:B------:R0:W2:Y:S01]  /*0920*/  @P6 LDG.E.CONSTANT R30, desc[UR4][R8.64+0x1c] ;  /* 0x00001c04081e6981 */ /* 0x0000a2000c1e9900 */
[----:B---3--:R-:W-:-:S04]  /*0930*/  @P0 FADD R12, -R22, R15 ;  /* 0x0000000f160c0221 */ /* 0x008fc80000000100 */
[----:B------:R-:W-:Y:S01]  /*0940*/  @P0 FADD R3, R3, |R12| ;  /* 0x4000000c03030221 */ /* 0x000fe20000000000 */
[----:B----4-:R-:W-:Y:S01]  /*0950*/  @P1 FADD R16, -R23, R16 ;  /* 0x0000001017101221 */ /* 0x010fe20000000100 */
[----:B------:R-:W-:-:S03]  /*0960*/  VIADD R6, R6, 0x8 ;  /* 0x0000000806067836 */ /* 0x000fc60000000000 */
[----:B------:R-:W-:Y:S01]  /*0970*/  @P1 FADD R3, R3, |R16| ;  /* 0x4000001003031221 */ /* 0x000fe20000000000 */
[----:B-----5:R-:W-:Y:S01]  /*0980*/  @P2 FADD R12, -R24, R17 ;  /* 0x00000011180c2221 */ /* 0x020fe20000000100 */
[----:B------:R-:W-:-:S03]  /*0990*/  ISETP.NE.AND P0, PT, R6, RZ, PT ;  /* 0x000000ff0600720c */ /* 0x000fc60003f05270 */
[----:B------:R-:W-:Y:S01]  /*09a0*/  @P2 FADD R3, R3, |R12| ;  /* 0x4000000c03032221 */ /* 0x000fe20000000000 */
[----:B------:R-:W-:Y:S01]  /*09b0*/  @P4 FADD R18, -R25, R18 ;  /* 0x0000001219124221 */ /* 0x000fe20000000100 */
[----:B------:R-:W-:Y:S01]  /*09c0*/  IADD3 R11, PT, PT, R11, 0x8, RZ ;  /* 0x000000080b0b7810 */ /* 0x000fe20007ffe0ff */
[----:B--2---:R-:W-:-:S04]  /*09d0*/  @P3 FADD R12, -R26, R13 ;  /* 0x0000000d1a0c3221 */ /* 0x004fc80000000100 */
[----:B------:R-:W-:Y:S01]  /*09e0*/  @P3 FADD R3, R3, |R12| ;  /* 0x4000000c03033221 */ /* 0x000fe20000000000 */
[----:B0-----:R-:W-:-:S03]  /*09f0*/  @P5 FADD R8, -R28, R19 ;  /* 0x000000131c085221 */ /* 0x001fc60000000100 */
[----:B------:R-:W-:-:S04]  /*0a00*/  @P4 FADD R3, R3, |R18| ;  /* 0x4000001203034221 */ /* 0x000fc80000000000 */
[----:B------:R-:W-:Y:S01]  /*0a10*/  @P5 FADD R3, R3, |R8| ;  /* 0x4000000803035221 */ /* 0x000fe20000000000 */
[----:B------:R-:W-:-:S04]  /*0a20*/  @P6 FADD R8, -R30, R21 ;  /* 0x000000151e086221 */ /* 0x000fc80000000100 */
[----:B------:R-:W-:Y:S01]  /*0a30*/  @P6 FADD R3, R3, |R8| ;  /* 0x4000000803036221 */ /* 0x000fe20000000000 */
[----:B------:R-:W-:Y:S06]  /*0a40*/  @P0 BRA `(.L_x_36) ;  /* 0xfffffffc00280947 */ /* 0x000fec000383ffff */
.L_x_35:
[----:B------:R-:W-:-:S13]  /*0a50*/  ISETP.NE.AND P0, PT, R20, RZ, PT ;  /* 0x000000ff1400720c */ /* 0x000fda0003f05270 */
[----:B------:R-:W-:Y:S05]  /*0a60*/  @!P0 BRA `(.L_x_34) ;  /* 0x0000000000e48947 */ /* 0x000fea0003800000 */
[----:B------:R-:W-:Y:S02]  /*0a70*/  ISETP.GE.U32.AND P0, PT, R20, 0x4, PT ;  /* 0x000000041400780c */ /* 0x000fe40003f06070 */
[----:B------:R-:W-:-:S04]  /*0a80*/  LOP3.LUT R21, R2, 0x3, RZ, 0xc0, !PT ;  /* 0x0000000302157812 */ /* 0x000fc800078ec0ff */
[----:B------:R-:W-:-:S07]  /*0a90*/  ISETP.NE.AND P4, PT, R21, RZ, PT ;  /* 0x000000ff1500720c */ /* 0x000fce0003f85270 */
[----:B------:R-:W-:Y:S06]  /*0aa0*/  @!P0 BRA `(.L_x_37) ;  /* 0x0000000000688947 */ /* 0x000fec0003800000 */
[----:B------:R-:W0:Y:S01]  /*0ab0*/  LDC.64 R8, c[0x0][0x380] ;  /* 0x0000e000ff087b82 */ /* 0x000e220000000a00 */
[C---:B------:R-:W-:Y:S01]  /*0ac0*/  VIADD R13, R11.reuse, 0x1 ;  /* 0x000000010b0d7836 */ /* 0x040fe20000000000 */
[CC--:B------:R-:W-:Y:S02]  /*0ad0*/  ISETP.GE.AND P0, PT, R11.reuse, R0.reuse, PT ;  /* 0x000000000b00720c */ /* 0x0c0fe40003f06270 */
[----:B------:R-:W-:Y:S02]  /*0ae0*/  IADD3 R15, PT, PT, R11, 0x3, RZ ;  /* 0x000000030b0f7810 */ /* 0x000fe40007ffe0ff */
[-C--:B------:R-:W-:Y:S01]  /*0af0*/  ISETP.GE.AND P1, PT, R13, R0.reuse, PT ;  /* 0x000000000d00720c */ /* 0x080fe20003f26270 */
[----:B------:R-:W-:Y:S01]  /*0b00*/  VIADD R13, R11, 0x2 ;  /* 0x000000020b0d7836 */ /* 0x000fe20000000000 */
[----:B------:R-:W-:-:S04]  /*0b10*/  ISETP.GE.AND P3, PT, R15, R0, PT ;  /* 0x000000000f00720c */ /* 0x000fc80003f66270 */
[----:B------:R-:W-:Y:S01]  /*0b20*/  ISETP.GE.AND P2, PT, R13, R0, PT ;  /* 0x000000000d00720c */ /* 0x000fe20003f46270 */
[----:B0-----:R-:W-:-:S05]  /*0b30*/  IMAD.WIDE.U32 R8, R11, 0x4, R8 ;  /* 0x000000040b087825 */ /* 0x001fca00078e0008 */
[----:B------:R-:W2:Y:S04]  /*0b40*/  @P0 LDG.E.CONSTANT R6, desc[UR4][R8.64+0x4] ;  /* 0x0000040408060981 */ /* 0x000ea8000c1e9900 */
[----:B------:R-:W2:Y:S04]  /*0b50*/  @P0 LDG.E.CONSTANT R13, desc[UR4][R8.64] ;  /* 0x00000004080d0981 */ /* 0x000ea8000c1e9900 */
[----:B------:R-:W3:Y:S04]  /*0b60*/  @P1 LDG.E.CONSTANT R12, desc[UR4][R8.64+0x8] ;  /* 0x00000804080c1981 */ /* 0x000ee8000c1e9900 */
[----:B------:R-:W3:Y:S04]  /*0b70*/  @P1 LDG.E.CONSTANT R17, desc[UR4][R8.64+0x4] ;  /* 0x0000040408111981 */ /* 0x000ee8000c1e9900 */
[----:B------:R-:W4:Y:S04]  /*0b80*/  @P2 LDG.E.CONSTANT R15, desc[UR4][R8.64+0xc] ;  /* 0x00000c04080f2981 */ /* 0x000f28000c1e9900 */
[----:B------:R-:W4:Y:S04]  /*0b90*/  @P2 LDG.E.CONSTANT R18, desc[UR4][R8.64+0x8] ;  /* 0x0000080408122981 */ /* 0x000f28000c1e9900 */
[----:B------:R-:W5:Y:S04]  /*0ba0*/  @P3 LDG.E.CONSTANT R16, desc[UR4][R8.64+0x10] ;  /* 0x0000100408103981 */ /* 0x000f68000c1e9900 */
[----:B------:R-:W5:Y:S01]  /*0bb0*/  @P3 LDG.E.CONSTANT R19, desc[UR4][R8.64+0xc] ;  /* 0x00000c0408133981 */ /* 0x000f62000c1e9900 */
[----:B------:R-:W-:-:S02]  /*0bc0*/  VIADD R11, R11, 0x4 ;  /* 0x000000040b0b7836 */ /* 0x000fc40000000000 */
[----:B--2---:R-:W-:-:S04]  /*0bd0*/  @P0 FADD R6, R6, -R13 ;  /* 0x8000000d06060221 */ /* 0x004fc80000000000 */
[----:B------:R-:W-:Y:S01]  /*0be0*/  @P0 FADD R3, R3, |R6| ;  /* 0x4000000603030221 */ /* 0x000fe20000000000 */
[----:B---3--:R-:W-:-:S04]  /*0bf0*/  @P1 FADD R12, -R17, R12 ;  /* 0x0000000c110c1221 */ /* 0x008fc80000000100 */
[----:B------:R-:W-:Y:S01]  /*0c00*/  @P1 FADD R3, R3, |R12| ;  /* 0x4000000c03031221 */ /* 0x000fe20000000000 */
[----:B----4-:R-:W-:-:S04]  /*0c10*/  @P2 FADD R6, -R18, R15 ;  /* 0x0000000f12062221 */ /* 0x010fc80000000100 */
[----:B------:R-:W-:Y:S01]  /*0c20*/  @P2 FADD R3, R3, |R6| ;  /* 0x4000000603032221 */ /* 0x000fe20000000000 */
[----:B-----5:R-:W-:-:S04]  /*0c30*/  @P3 FADD R16, -R19, R16 ;  /* 0x0000001013103221 */ /* 0x020fc80000000100 */
[----:B------:R-:W-:-:S07]  /*0c40*/  @P3 FADD R3, R3, |R16| ;  /* 0x4000001003033221 */ /* 0x000fce0000000000 */
.L_x_37:
[----:B------:R-:W-:Y:S05]  /*0c50*/  @!P4 BRA `(.L_x_34) ;  /* 0x000000000068c947 */ /* 0x000fea0003800000 */
[----:B------:R-:W-:Y:S02]  /*0c60*/  ISETP.NE.AND P0, PT, R21, 0x1, PT ;  /* 0x000000011500780c */ /* 0x000fe40003f05270 */
[----:B------:R-:W-:-:S11]  /*0c70*/  LOP3.LUT R12, R2, 0x1, RZ, 0xc0, !PT ;  /* 0x00000001020c7812 */ /* 0x000fd600078ec0ff */
[----:B------:R-:W-:Y:S05]  /*0c80*/  @!P0 BRA `(.L_x_38) ;  /* 0x0000000000388947 */ /* 0x000fea0003800000 */
[----:B------:R-:W0:Y:S01]  /*0c90*/  LDC.64 R8, c[0x0][0x380] ;  /* 0x0000e000ff087b82 */ /* 0x000e220000000a00 */
[C---:B------:R-:W-:Y:S01]  /*0ca0*/  VIADD R13, R11.reuse, 0x1 ;  /* 0x000000010b0d7836 */ /* 0x040fe20000000000 */
[----:B------:R-:W-:-:S04]  /*0cb0*/  ISETP.GE.AND P0, PT, R11, R0, PT ;  /* 0x000000000b00720c */ /* 0x000fc80003f06270 */
[----:B------:R-:W-:Y:S01]  /*0cc0*/  ISETP.GE.AND P1, PT, R13, R0, PT ;  /* 0x000000000d00720c */ /* 0x000fe20003f26270 */
[----:B0-----:R-:W-:-:S08]  /*0cd0*/  IMAD.WIDE.U32 R8, R11, 0x4, R8 ;  /* 0x000000040b087825 */ /* 0x001fd000078e0008 */
[----:B------:R-:W2:Y:S04]  /*0ce0*/  @P0 LDG.E.CONSTANT R2, desc[UR4][R8.64+0x4] ;  /* 0x0000040408020981 */ /* 0x000ea8000c1e9900 */
[----:B------:R-:W2:Y:S04]  /*0cf0*/  @P0 LDG.E.CONSTANT R13, desc[UR4][R8.64] ;  /* 0x00000004080d0981 */ /* 0x000ea8000c1e9900 */
[----:B------:R-:W3:Y:S04]  /*0d00*/  @P1 LDG.E.CONSTANT R6, desc[UR4][R8.64+0x8] ;  /* 0x0000080408061981 */ /* 0x000ee8000c1e9900 */
[----:B------:R-:W3:Y:S01]  /*0d10*/  @P1 LDG.E.CONSTANT R15, desc[UR4][R8.64+0x4] ;  /* 0x00000404080f1981 */ /* 0x000ee2000c1e9900 */
[----:B------:R-:W-:Y:S01]  /*0d20*/  IADD3 R11, PT, PT, R11, 0x2, RZ ;  /* 0x000000020b0b7810 */ /* 0x000fe20007ffe0ff */
[----:B--2---:R-:W-:-:S04]  /*0d30*/  @P0 FADD R2, R2, -R13 ;  /* 0x8000000d02020221 */ /* 0x004fc80000000000 */
[----:B------:R-:W-:Y:S01]  /*0d40*/  @P0 FADD R3, R3, |R2| ;  /* 0x4000000203030221 */ /* 0x000fe20000000000 */
[----:B---3--:R-:W-:-:S04]  /*0d50*/  @P1 FADD R6, -R15, R6 ;  /* 0x000000060f061221 */ /* 0x008fc80000000100 */
[----:B------:R-:W-:-:S07]  /*0d60*/  @P1 FADD R3, R3, |R6| ;  /* 0x4000000603031221 */ /* 0x000fce0000000000 */
.L_x_38:
[----:B------:R-:W-:-:S04]  /*0d70*/  ISETP.GE.AND P0, PT, R11, R0, PT ;  /* 0x000000000b00720c */ /* 0x000fc80003f06270 */
[----:B------:R-:W-:-:S13]  /*0d80*/  ISETP.NE.U32.OR P0, PT, R12, 0x1, !P0 ;  /* 0x000000010c00780c */ /* 0x000fda0004705470 */
[----:B------:R-:W-:Y:S05]  /*0d90*/  @P0 BRA `(.L_x_34) ;  /* 0x0000000000180947 */ /* 0x000fea0003800000 */
[----:B------:R-:W0:Y:S02]  /*0da0*/  LDC.64 R8, c[0x0][0x380] ;  /* 0x0000e000ff087b82 */ /* 0x000e240000000a00 */
[----:B0-----:R-:W-:-:S05]  /*0db0*/  IMAD.WIDE.U32 R8, R11, 0x4, R8 ;  /* 0x000000040b087825 */ /* 0x001fca00078e0008 */
[----:B------:R-:W2:Y:S04]  /*0dc0*/  LDG.E.CONSTANT R0, desc[UR4][R8.64+0x4] ;  /* 0x0000040408007981 */ /* 0x000ea8000c1e9900 */
[----:B------:R-:W2:Y:S02]  /*0dd0*/  LDG.E.CONSTANT R11, desc[UR4][R8.64] ;  /* 0x00000004080b7981 */ /* 0x000ea4000c1e9900 */
[----:B--2---:R-:W-:-:S04]  /*0de0*/  FADD R0, R0, -R11 ;  /* 0x8000000b00007221 */ /* 0x004fc80000000000 */
[----:B------:R-:W-:-:S07]  /*0df0*/  FADD R3, R3, |R0| ;  /* 0x4000000003037221 */ /* 0x000fce0000000000 */
.L_x_34:
[----:B------:R-:W0:Y:S01]  /*0e00*/  LDC.64 R12, c[0x0][0x380] ;  /* 0x0000e000ff0c7b82 */ /* 0x000e220000000a00 */
[C---:B------:R-:W-:Y:S01]  /*0e10*/  VIADD R9, R10.reuse, 0xfffffffe ;  /* 0xfffffffe0a097836 */ /* 0x040fe20000000000 */
[----:B------:R-:W-:-:S04]  /*0e20*/  ISETP.GT.AND P0, PT, R10, 0x1, PT ;  /* 0x000000010a00780c */ /* 0x000fc80003f04270 */
[----:B------:R-:W-:Y:S01]  /*0e30*/  SEL R9, R9, R14, P0 ;  /* 0x0000000e09097207 */ /* 0x000fe20000000000 */
[----:B0-----:R-:W-:-:S04]  /*0e40*/  IMAD.WIDE.U32 R18, R14, 0x4, R12 ;  /* 0x000000040e127825 */ /* 0x001fc800078e000c */
[--C-:B------:R-:W-:Y:S01]  /*0e50*/  IMAD.WIDE.U32 R16, R9, 0x4, R12.reuse ;  /* 0x0000000409107825 */ /* 0x100fe200078e000c */
[----:B------:R0:W5:Y:S04]  /*0e60*/  LDG.E.CONSTANT R8, desc[UR4][R18.64] ;  /* 0x0000000412087981 */ /* 0x000168000c1e9900 */
[----:B------:R0:W5:Y:S01]  /*0e70*/  LDG.E.CONSTANT R9, desc[UR4][R16.64] ;  /* 0x0000000410097981 */ /* 0x000162000c1e9900 */
[----:B------:R-:W-:Y:S01]  /*0e80*/  FSETP.GT.AND P0, PT, R3, RZ, PT ;  /* 0x000000ff0300720b */ /* 0x000fe20003f04000 */
[----:B------:R-:W-:Y:S02]  /*0e90*/  IMAD.MOV.U32 R6, RZ, RZ, 0x3d841893 ;  /* 0x3d841893ff067424 */ /* 0x000fe400078e00ff */
[----:B------:R-:W-:-:S10]  /*0ea0*/  IMAD.WIDE.U32 R12, R4, 0x4, R12 ;  /* 0x00000004040c7825 */ /* 0x000fd400078e000c */
[----:B0-----:R-:W-:Y:S05]  /*0eb0*/  @!P0 BRA `(.L_x_39) ;  /* 0x0000000000448947 */ /* 0x001fea0003800000 */
[----:B------:R-:W2:Y:S01]  /*0ec0*/  LDG.E.CONSTANT R11, desc[UR4][R12.64] ;  /* 0x000000040c0b7981 */ /* 0x000ea2000c1e9900 */
[----:B------:R-:W0:Y:S01]  /*0ed0*/  MUFU.RCP R2, R3 ;  /* 0x0000000300027308 */ /* 0x000e220000001000 */
[----:B------:R-:W-:Y:S02]  /*0ee0*/  HFMA2 R6, -RZ, RZ, 1.37890625, 0.0022335052490234375 ;  /* 0x3d841893ff067431 */ /* 0x000fe400000001ff */
        /* <DEDUP_REMOVED lines=10> */
[----:B------:R-:W-:Y:S05]  /*0f90*/  CALL.REL.NOINC `($__internal_1_$__cuda_sm3x_div_rn_noftz_f32_slowpath) ;  /* 0x0000000800807944 */ /* 0x000fea0003c00000 */
[----:B------:R-:W-:-:S07]  /*0fa0*/  IMAD.MOV.U32 R2, RZ, RZ, R0 ;  /* 0x000000ffff027224 */ /* 0x000fce00078e0000 */
.L_x_40:
[----:B------:R-:W-:-:S05]  /*0fb0*/  FMNMX.NAN R11, R2, 1, PT ;  /* 0x3f800000020b7809 */ /* 0x000fca0003820000 */
[----:B------:R-:W-:-:S07]  /*0fc0*/  FFMA R6, R11, 0.66670000553131103516, R6 ;  /* 0x3f2aacda0b067823 */ /* 0x000fce0000000006 */
.L_x_39:
[----:B------:R-:W0:Y:S01]  /*0fd0*/  LDCU UR6, c[0x0][0x394] ;  /* 0x00007280ff0677ac */ /* 0x000e220008000800 */
[----:B------:R-:W1:Y:S01]  /*0fe0*/  LDC.64 R16, c[0x0][0x3a0] ;  /* 0x0000e800ff107b82 */ /* 0x000e620000000a00 */
[----:B------:R-:W-:Y:S01]  /*0ff0*/  FMUL R6, R6, R6 ;  /* 0x0000000606067220 */ /* 0x000fe20000400000 */
[----:B------:R-:W-:Y:S02]  /*1000*/  IMAD.IADD R15, R14, 0x1, R5 ;  /* 0x000000010e0f7824 */ /* 0x000fe400078e0205 */
        /* <DEDUP_REMOVED lines=10> */
[----:B0-----:R-:W0:Y:S01]  /*10b0*/  LDC.64 R14, c[0x0][0x380] ;  /* 0x0000e000ff0e7b82 */ /* 0x001e220000000a00 */
[----:B------:R-:W-:-:S04]  /*10c0*/  IADD3 R0, PT, PT, R4, 0x1, RZ ;  /* 0x0000000104007810 */ /* 0x000fc80007ffe0ff */
[----:B------:R-:W-:-:S13]  /*10d0*/  ISETP.GE.AND P0, PT, R0, RZ, PT ;  /* 0x000000ff0000720c */ /* 0x000fda0003f06270 */
[----:B------:R-:W2:Y:S01]  /*10e0*/  @P0 LDG.E.CONSTANT R12, desc[UR4][R12.64+0x4] ;  /* 0x000004040c0c0981 */ /* 0x000ea2000c1e9900 */
[----:B0-----:R-:W-:-:S05]  /*10f0*/  IMAD.WIDE.U32 R14, R10, 0x4, R14 ;  /* 0x000000040a0e7825 */ /* 0x001fca00078e000e */
[----:B------:R-:W3:Y:S01]  /*1100*/  LDG.E.CONSTANT R9, desc[UR4][R14.64] ;  /* 0x000000040e097981 */ /* 0x000ee2000c1e9900 */
[----:B------:R-:W-:Y:S02]  /*1110*/  IMAD.MOV.U32 R2, RZ, RZ, RZ ;  /* 0x000000ffff027224 */ /* 0x000fe400078e00ff */
[----:B---3--:R-:W-:-:S04]  /*1120*/  FADD R8, -R8, R9 ;  /* 0x0000000908087221 */ /* 0x008fc80000000100 */
[----:B------:R-:W-:-:S05]  /*1130*/  FADD R3, R3, |R8| ;  /* 0x4000000803037221 */ /* 0x000fca0000000000 */
[----:B------:R-:W-:Y:S01]  /*1140*/  FSETP.GT.AND P1, PT, R3, RZ, PT ;  /* 0x000000ff0300720b */ /* 0x000fe20003f24000 */
[----:B--2---:R-:W-:Y:S01]  /*1150*/  @P0 FADD R0, R9, -R12 ;  /* 0x8000000c09000221 */ /* 0x004fe20000000000 */
[----:B------:R-:W-:-:S03]  /*1160*/  MOV R8, 0x3d841893 ;  /* 0x3d84189300087802 */ /* 0x000fc60000000f00 */
        /* <DEDUP_REMOVED lines=12> */
[----:B------:R-:W-:Y:S05]  /*1230*/  CALL.REL.NOINC `($__internal_1_$__cuda_sm3x_div_rn_noftz_f32_slowpath) ;  /* 0x0000000400d87944 */ /* 0x000fea0003c00000 */
.L_x_43:
[----:B------:R-:W-:Y:S01]  /*1240*/  HFMA2 R11, -RZ, RZ, 1.37890625, 0.0022335052490234375 ;  /* 0x3d841893ff0b7431 */ /* 0x000fe200000001ff */
[----:B------:R-:W-:-:S05]  /*1250*/  FMNMX.NAN R0, R0, 1, PT ;  /* 0x3f80000000007809 */ /* 0x000fca0003820000 */
[----:B------:R-:W-:-:S07]  /*1260*/  FFMA R8, R0, 0.66670000553131103516, R11 ;  /* 0x3f2aacda00087823 */ /* 0x000fce000000000b */
.L_x_42:
[----:B------:R-:W0:Y:S01]  /*1270*/  LDC.64 R12, c[0x0][0x3a0] ;  /* 0x0000e800ff0c7b82 */ /* 0x000e220000000a00 */
[----:B------:R-:W-:Y:S01]  /*1280*/  FMUL R11, R8, R8 ;  /* 0x00000008080b7220 */ /* 0x000fe20000400000 */
[----:B------:R-:W-:Y:S01]  /*1290*/  FADD R9, -R6, R9 ;  /* 0x0000000906097221 */ /* 0x000fe20000000100 */
[----:B------:R-:W-:Y:S01]  /*12a0*/  IMAD.IADD R15, R5, 0x1, R10 ;  /* 0x00000001050f7824 */ /* 0x000fe200078e020a */
[----:B------:R-:W-:Y:S02]  /*12b0*/  IADD3 R10, PT, PT, R10, 0x1, RZ ;  /* 0x000000010a0a7810 */ /* 0x000fe40007ffe0ff */
[----:B------:R-:W-:Y:S01]  /*12c0*/  FFMA R6, R11, R9, R6 ;  /* 0x000000090b067223 */ /* 0x000fe20000000006 */
[----:B0-----:R-:W-:-:S05]  /*12d0*/  IMAD.WIDE.U32 R8, R15, 0x4, R12 ;  /* 0x000000040f087825 */ /* 0x001fca00078e000c */
[----:B------:R1:W-:Y:S02]  /*12e0*/  STG.E desc[UR4][R8.64], R6 ;  /* 0x0000000608007986 */ /* 0x0003e4000c101904 */
.L_x_41:
[----:B------:R-:W1:Y:S01]  /*12f0*/  LDCU UR6, c[0x0][0x394] ;  /* 0x00007280ff0677ac */ /* 0x000e620008000800 */
[----:B------:R-:W-:-:S05]  /*1300*/  LOP3.LUT R0, RZ, R7, RZ, 0x33, !PT ;  /* 0x00000007ff007212 */ /* 0x000fca00078e33ff */
[----:B-1----:R-:W-:-:S05]  /*1310*/  VIADD R9, R0, UR6 ;  /* 0x0000000600097c36 */ /* 0x002fca0008000000 */
[----:B------:R-:W-:-:S13]  /*1320*/  ISETP.NE.AND P0, PT, R9, R4, PT ;  /* 0x000000040900720c */ /* 0x000fda0003f05270 */
[----:B------:R-:W-:Y:S05]  /*1330*/  @!P0 EXIT ;  /* 0x000000000000894d */ /* 0x000fea0003800000 */
[----:B------:R-:W1:Y:S01]  /*1340*/  LDC.64 R20, c[0x0][0x380] ;  /* 0x0000e000ff147b82 */ /* 0x000e620000000a00 */
[-C--:B------:R-:W-:Y:S01]  /*1350*/  IADD3 R7, PT, PT, -R7, R10.reuse, RZ ;  /* 0x0000000a07077210 */ /* 0x080fe20007ffe1ff */
[----:B------:R-:W-:Y:S01]  /*1360*/  VIADD R8, R10, 0x2 ;  /* 0x000000020a087836 */ /* 0x000fe20000000000 */
[----:B------:R-:W-:Y:S01]  /*1370*/  IADD3 R9, PT, PT, R5, R10, RZ ;  /* 0x0000000a05097210 */ /* 0x000fe20007ffe0ff */
[----:B------:R-:W2:Y:S04]  /*1380*/  LDCU UR6, c[0x0][0x394] ;  /* 0x00007280ff0677ac */ /* 0x000ea80008000800 */
[----:B------:R-:W3:Y:S08]  /*1390*/  LDC.64 R18, c[0x0][0x3a0] ;  /* 0x0000e800ff127b82 */ /* 0x000ef00000000a00 */
[----:B------:R-:W4:Y:S02]  /*13a0*/  LDC.64 R16, c[0x0][0x3a0] ;  /* 0x0000e800ff107b82 */ /* 0x000f240000000a00 */
.L_x_48:
[C---:B------:R-:W-:Y:S01]  /*13b0*/  ISETP.GT.AND P0, PT, R7.reuse, R4, PT ;  /* 0x000000040700720c */ /* 0x040fe20003f04270 */
[----:B01----:R-:W-:Y:S01]  /*13c0*/  IMAD.WIDE.U32 R14, R7, 0x4, R20 ;  /* 0x00000004070e7825 */ /* 0x003fe200078e0014 */
[----:B------:R-:W-:-:S11]  /*13d0*/  IADD3 R29, PT, PT, R8, -0x3, RZ ;  /* 0xfffffffd081d7810 */ /* 0x000fd60007ffe0ff */
[----:B------:R-:W-:Y:S01]  /*13e0*/  @P0 VIADD R27, R7, 0xffffffff ;  /* 0xffffffff071b0836 */ /* 0x000fe20000000000 */
[----:B------:R-:W5:Y:S03]  /*13f0*/  @P0 LDG.E.CONSTANT R0, desc[UR4][R14.64] ;  /* 0x000000040e000981 */ /* 0x000f66000c1e9900 */
[----:B------:R-:W-:-:S04]  /*1400*/  @P0 IMAD.WIDE.U32 R26, R27, 0x4, R20 ;  /* 0x000000041b1a0825 */ /* 0x000fc800078e0014 */
[----:B------:R-:W-:Y:S02]  /*1410*/  VIADD R10, R8, 0xfffffffe ;  /* 0xfffffffe080a7836 */ /* 0x000fe40000000000 */
[----:B------:R-:W5:Y:S01]  /*1420*/  @P0 LDG.E.CONSTANT R27, desc[UR4][R26.64] ;  /* 0x000000041a1b0981 */ /* 0x000f62000c1e9900 */
[----:B------:R-:W-:-:S04]  /*1430*/  IMAD.WIDE.U32 R28, R29, 0x4, R20 ;  /* 0x000000041d1c7825 */ /* 0x000fc800078e0014 */
[----:B------:R-:W-:Y:S02]  /*1440*/  IMAD.WIDE.U32 R12, R10, 0x4, R20 ;  /* 0x000000040a0c7825 */ /* 0x000fe400078e0014 */
[----:B------:R-:W2:Y:S01]  /*1450*/  LDG.E.CONSTANT R28, desc[UR4][R28.64] ;  /* 0x000000041c1c7981 */ /* 0x000ea2000c1e9900 */
[----:B------:R-:W-:-:S03]  /*1460*/  IADD3 R11, PT, PT, R7, 0x1, RZ ;  /* 0x00000001070b7810 */ /* 0x000fc60007ffe0ff */
[----:B------:R-:W2:Y:S01]  /*1470*/  LDG.E.CONSTANT R25, desc[UR4][R12.64] ;  /* 0x000000040c197981 */ /* 0x000ea2000c1e9900 */
[C---:B------:R-:W-:Y:S01]  /*1480*/  ISETP.GE.AND P2, PT, R11.reuse, RZ, PT ;  /* 0x000000ff0b00720c */ /* 0x040fe20003f46270 */
[----:B------:R-:W-:-:S12]  /*1490*/  IMAD.WIDE.U32 R22, R11, 0x4, R20 ;  /* 0x000000040b167825 */ /* 0x000fd800078e0014 */
[----:B------:R-:W3:Y:S01]  /*14a0*/  @P2 LDG.E.CONSTANT R24, desc[UR4][R22.64] ;  /* 0x0000000416182981 */ /* 0x000ee2000c1e9900 */
[----:B-----5:R-:W-:-:S04]  /*14b0*/  @P0 FADD R0, R0, -R27 ;  /* 0x8000001b00000221 */ /* 0x020fc80000000000 */
[C---:B------:R-:W-:Y:S01]  /*14c0*/  @P0 FADD R2, R3.reuse, -|R0| ;  /* 0xc000000003020221 */ /* 0x040fe20000000000 */
[----:B------:R-:W-:-:S04]  /*14d0*/  @P0 FSETP.GEU.AND P1, PT, R3, |R0|, PT ;  /* 0x400000000300020b */ /* 0x000fc80003f2e000 */
[----:B------:R-:W-:Y:S01]  /*14e0*/  @P0 FSEL R3, R2, RZ, P1 ;  /* 0x000000ff02030208 */ /* 0x000fe20000800000 */
[----:B--2---:R-:W-:-:S04]  /*14f0*/  FADD R0, R25, -R28 ;  /* 0x8000001c19007221 */ /* 0x004fc80000000000 */
[----:B------:R-:W-:-:S05]  /*1500*/  FADD R3, |R0|, R3 ;  /* 0x0000000300037221 */ /* 0x000fca0000000200 */
[----:B------:R-:W-:Y:S01]  /*1510*/  FSETP.GT.AND P0, PT, R3, RZ, PT ;  /* 0x000000ff0300720b */ /* 0x000fe20003f04000 */
[----:B------:R-:W-:Y:S02]  /*1520*/  IMAD.MOV.U32 R2, RZ, RZ, RZ ;  /* 0x000000ffff027224 */ /* 0x000fe400078e00ff */
[----:B---3--:R-:W-:Y:S01]  /*1530*/  @P2 FADD R24, R25, -R24 ;  /* 0x8000001819182221 */ /* 0x008fe20000000000 */
[----:B------:R-:W-:-:S03]  /*1540*/  MOV R0, 0x3d841893 ;  /* 0x3d84189300007802 */ /* 0x000fc60000000f00 */
[----:B------:R-:W-:-:S06]  /*1550*/  @P2 FADD R2, |R24|, -RZ ;  /* 0x800000ff18022221 */ /* 0x000fcc0000000200 */
[----:B------:R-:W-:Y:S05]  /*1560*/  @!P0 BRA `(.L_x_44) ;  /* 0x0000000000388947 */ /* 0x000fea0003800000 */
[----:B------:R-:W0:Y:S08]  /*1570*/  MUFU.RCP R0, R3 ;  /* 0x0000000300007308 */ /* 0x000e300000001000 */
[----:B------:R-:W1:Y:S01]  /*1580*/  FCHK P0, R2, R3 ;  /* 0x0000000302007302 */ /* 0x000e620000000000 */
[----:B0-----:R-:W-:-:S04]  /*1590*/  FFMA R27, -R3, R0, 1 ;  /* 0x3f800000031b7423 */ /* 0x001fc80000000100 */
[----:B------:R-:W-:Y:S01]  /*15a0*/  FFMA R0, R0, R27, R0 ;  /* 0x0000001b00007223 */ /* 0x000fe20000000000 */
[----:B------:R-:W-:-:S03]  /*15b0*/  IMAD.MOV.U32 R27, RZ, RZ, 0x3d841893 ;  /* 0x3d841893ff1b7424 */ /* 0x000fc600078e00ff */
[----:B------:R-:W-:-:S04]  /*15c0*/  FFMA R29, R0, R2, RZ ;  /* 0x00000002001d7223 */ /* 0x000fc800000000ff */
[----:B------:R-:W-:-:S04]  /*15d0*/  FFMA R24, -R3, R29, R2 ;  /* 0x0000001d03187223 */ /* 0x000fc80000000102 */
[----:B------:R-:W-:Y:S01]  /*15e0*/  FFMA R0, R0, R24, R29 ;  /* 0x0000001800007223 */ /* 0x000fe2000000001d */
[----:B-1----:R-:W-:Y:S06]  /*15f0*/  @!P0 BRA `(.L_x_45) ;  /* 0x00000000000c8947 */ /* 0x002fec0003800000 */
[----:B------:R-:W-:Y:S02]  /*1600*/  MOV R0, R2 ;  /* 0x0000000200007202 */ /* 0x000fe40000000f00 */
[----:B------:R-:W-:-:S07]  /*1610*/  MOV R2, 0x1630 ;  /* 0x0000163000027802 */ /* 0x000fce0000000f00 */
[----:B----4-:R-:W-:Y:S05]  /*1620*/  CALL.REL.NOINC `($__internal_1_$__cuda_sm3x_div_rn_noftz_f32_slowpath) ;  /* 0x0000000000dc7944 */ /* 0x010fea0003c00000 */
.L_x_45:
[----:B------:R-:W-:-:S05]  /*1630*/  FMNMX.NAN R0, R0, 1, PT ;  /* 0x3f80000000007809 */ /* 0x000fca0003820000 */
[----:B------:R-:W-:-:S07]  /*1640*/  FFMA R0, R0, 0.66670000553131103516, R27 ;  /* 0x3f2aacda00007823 */ /* 0x000fce000000001b */
.L_x_44:
[----:B------:R-:W-:Y:S01]  /*1650*/  VIADD R7, R7, 0x2 ;  /* 0x0000000207077836 */ /* 0x000fe20000000000 */
[----:B------:R-:W-:Y:S01]  /*1660*/  ISETP.GT.AND P0, PT, R11, R4, PT ;  /* 0x000000040b00720c */ /* 0x000fe20003f04270 */
[----:B------:R-:W2:Y:S03]  /*1670*/  LDG.E.CONSTANT R12, desc[UR4][R12.64+0x4] ;  /* 0x000004040c0c7981 */ /* 0x000ea6000c1e9900 */
[----:B------:R-:W-:-:S09]  /*1680*/  ISETP.GE.AND P2, PT, R7, RZ, PT ;  /* 0x000000ff0700720c */ /* 0x000fd20003f46270 */
[----:B------:R-:W3:Y:S04]  /*1690*/  @P0 LDG.E.CONSTANT R2, desc[UR4][R22.64] ;  /* 0x0000000416020981 */ /* 0x000ee8000c1e9900 */
[----:B------:R-:W0:Y:S01]  /*16a0*/  @P2 LDC.64 R26, c[0x0][0x380] ;  /* 0x0000e000ff1a2b82 */ /* 0x000e220000000a00 */
[----:B------:R-:W3:Y:S01]  /*16b0*/  @P0 LDG.E.CONSTANT R15, desc[UR4][R14.64] ;  /* 0x000000040e0f0981 */ /* 0x000ee2000c1e9900 */
[----:B0-----:R-:W-:-:S06]  /*16c0*/  @P2 IMAD.WIDE.U32 R28, R7, 0x4, R26 ;  /* 0x00000004071c2825 */ /* 0x001fcc00078e001a */
[----:B------:R-:W5:Y:S01]  /*16d0*/  @P2 LDG.E.CONSTANT R29, desc[UR4][R28.64] ;  /* 0x000000041c1d2981 */ /* 0x000f62000c1e9900 */
[----:B------:R-:W-:Y:S01]  /*16e0*/  FMUL R11, R0, R0 ;  /* 0x00000000000b7220 */ /* 0x000fe20000400000 */
[----:B------:R-:W-:-:S04]  /*16f0*/  FADD R0, R25, -R6 ;  /* 0x8000000619007221 */ /* 0x000fc80000000000 */
[----:B------:R-:W-:Y:S01]  /*1700*/  FFMA R11, R11, R0, R6 ;  /* 0x000000000b0b7223 */ /* 0x000fe20000000006 */
[----:B------:R-:W-:-:S05]  /*1710*/  IMAD.WIDE.U32 R26, R9, 0x4, R18 ;  /* 0x00000004091a7825 */ /* 0x000fca00078e0012 */
[----:B------:R0:W-:Y:S01]  /*1720*/  STG.E desc[UR4][R26.64], R11 ;  /* 0x0000000b1a007986 */ /* 0x0001e2000c101904 */
[----:B---3--:R-:W-:-:S04]  /*1730*/  @P0 FADD R2, -R15, R2 ;  /* 0x000000020f020221 */ /* 0x008fc80000000100 */
[C---:B------:R-:W-:Y:S01]  /*1740*/  @P0 FADD R0, R3.reuse, -|R2| ;  /* 0xc000000203000221 */ /* 0x040fe20000000000 */
[----:B------:R-:W-:-:S04]  /*1750*/  @P0 FSETP.GEU.AND P1, PT, R3, |R2|, PT ;  /* 0x400000020300020b */ /* 0x000fc80003f2e000 */
[----:B------:R-:W-:Y:S01]  /*1760*/  @P0 FSEL R3, R0, RZ, P1 ;  /* 0x000000ff00030208 */ /* 0x000fe20000800000 */
[----:B--2---:R-:W-:-:S04]  /*1770*/  FADD R0, -R25, R12 ;  /* 0x0000000c19007221 */ /* 0x004fc80000000100 */
[----:B------:R-:W-:-:S05]  /*1780*/  FADD R3, |R0|, R3 ;  /* 0x0000000300037221 */ /* 0x000fca0000000200 */
[----:B------:R-:W-:Y:S01]  /*1790*/  FSETP.GT.AND P0, PT, R3, RZ, PT ;  /* 0x000000ff0300720b */ /* 0x000fe20003f04000 */
[----:B------:R-:W-:Y:S02]  /*17a0*/  HFMA2 R2, -RZ, RZ, 0, 0 ;  /* 0x00000000ff027431 */ /* 0x000fe400000001ff */
[----:B------:R-:W-:Y:S02]  /*17b0*/  IMAD.MOV.U32 R0, RZ, RZ, 0x3d841893 ;  /* 0x3d841893ff007424 */ /* 0x000fe400078e00ff */
[----:B-----5:R-:W-:-:S04]  /*17c0*/  @P2 FADD R29, R12, -R29 ;  /* 0x8000001d0c1d2221 */ /* 0x020fc80000000000 */
[----:B------:R-:W-:-:S04]  /*17d0*/  @P2 FADD R2, |R29|, -RZ ;  /* 0x800000ff1d022221 */ /* 0x000fc80000000200 */
        /* <DEDUP_REMOVED lines=11> */
[----:B----4-:R-:W-:Y:S05]  /*1890*/  CALL.REL.NOINC `($__internal_1_$__cuda_sm3x_div_rn_noftz_f32_slowpath) ;  /* 0x0000000000407944 */ /* 0x010fea0003c00000 */
.L_x_47:
[----:B------:R-:W-:Y:S01]  /*18a0*/  FMNMX.NAN R0, R0, 1, PT ;  /* 0x3f80000000007809 */ /* 0x000fe20003820000 */
[----:B------:R-:W-:-:S04]  /*18b0*/  IMAD.MOV.U32 R13, RZ, RZ, 0x3d841893 ;  /* 0x3d841893ff0d7424 */ /* 0x000fc800078e00ff */
[----:B------:R-:W-:-:S07]  /*18c0*/  FFMA R0, R0, 0.66670000553131103516, R13 ;  /* 0x3f2aacda00007823 */ /* 0x000fce000000000d */
.L_x_46:
[----:B------:R-:W-:Y:S01]  /*18d0*/  IADD3 R10, P0, PT, R5, R10, RZ ;  /* 0x0000000a050a7210 */ /* 0x000fe20007f1e0ff */
[----:B------:R-:W-:Y:S01]  /*18e0*/  FMUL R0, R0, R0 ;  /* 0x0000000000007220 */ /* 0x000fe20000400000 */
[----:B------:R-:W-:Y:S01]  /*18f0*/  FADD R6, -R11, R12 ;  /* 0x0000000c0b067221 */ /* 0x000fe20000000100 */
[----:B------:R-:W-:Y:S02]  /*1900*/  IADD3 R9, PT, PT, R9, 0x2, RZ ;  /* 0x0000000209097810 */ /* 0x000fe40007ffe0ff */
[----:B------:R-:W-:Y:S01]  /*1910*/  IADD3.X R2, PT, PT, RZ, RZ, RZ, P0, !PT ;  /* 0x000000ffff027210 */ /* 0x000fe200007fe4ff */
[----:B------:R-:W-:Y:S01]  /*1920*/  FFMA R6, R0, R6, R11 ;  /* 0x0000000600067223 */ /* 0x000fe2000000000b */
[----:B----4-:R-:W-:-:S04]  /*1930*/  LEA R14, P0, R10, R16, 0x2 ;  /* 0x000000100a0e7211 */ /* 0x010fc800078010ff */
[----:B------:R-:W-:Y:S02]  /*1940*/  LEA.HI.X R15, R10, R17, R2, 0x2, P0 ;  /* 0x000000110a0f7211 */ /* 0x000fe400000f1402 */
[C---:B------:R-:W-:Y:S01]  /*1950*/  ISETP.GE.AND P0, PT, R8.reuse, UR6, PT ;  /* 0x0000000608007c0c */ /* 0x040fe2000bf06270 */
[----:B------:R-:W-:Y:S02]  /*1960*/  VIADD R8, R8, 0x2 ;  /* 0x0000000208087836 */ /* 0x000fe40000000000 */
[----:B------:R0:W-:Y:S10]  /*1970*/  STG.E desc[UR4][R14.64+0x4], R6 ;  /* 0x000004060e007986 */ /* 0x0001f4000c101904 */
[----:B------:R-:W-:Y:S05]  /*1980*/  @!P0 BRA `(.L_x_48) ;  /* 0xfffffff800888947 */ /* 0x000fea000383ffff */
[----:B------:R-:W-:Y:S05]  /*1990*/  EXIT ;  /* 0x000000000000794d */ /* 0x000fea0003800000 */
        .weak           $__internal_1_$__cuda_sm3x_div_rn_noftz_f32_slowpath
        .type           $__internal_1_$__cuda_sm3x_div_rn_noftz_f32_slowpath,@function
        .size           $__internal_1_$__cuda_sm3x_div_rn_noftz_f32_slowpath,(.L_x_59 - $__internal_1_$__cuda_sm3x_div_rn_noftz_f32_slowpath)
$__internal_1_$__cuda_sm3x_div_rn_noftz_f32_slowpath:
[----:B------:R-:W-:Y:S02]  /*19a0*/  SHF.R.U32.HI R24, RZ, 0x17, R3 ;  /* 0x00000017ff187819 */ /* 0x000fe40000011603 */
[----:B------:R-:W-:Y:S02]  /*19b0*/  SHF.R.U32.HI R28, RZ, 0x17, R0 ;  /* 0x00000017ff1c7819 */ /* 0x000fe40000011600 */
[----:B------:R-:W-:Y:S02]  /*19c0*/  LOP3.LUT R24, R24, 0xff, RZ, 0xc0, !PT ;  /* 0x000000ff18187812 */ /* 0x000fe400078ec0ff */
[----:B------:R-:W-:-:S03]  /*19d0*/  LOP3.LUT R28, R28, 0xff, RZ, 0xc0, !PT ;  /* 0x000000ff1c1c7812 */ /* 0x000fc600078ec0ff */
[----:B------:R-:W-:Y:S01]  /*19e0*/  VIADD R26, R24, 0xffffffff ;  /* 0xffffffff181a7836 */ /* 0x000fe20000000000 */
[----:B------:R-:W-:-:S04]  /*19f0*/  IADD3 R29, PT, PT, R28, -0x1, RZ ;  /* 0xffffffff1c1d7810 */ /* 0x000fc80007ffe0ff */
[----:B------:R-:W-:-:S04]  /*1a00*/  ISETP.GT.U32.AND P0, PT, R26, 0xfd, PT ;  /* 0x000000fd1a00780c */ /* 0x000fc80003f04070 */
[----:B------:R-:W-:Y:S01]  /*1a10*/  ISETP.GT.U32.OR P0, PT, R29, 0xfd, P0 ;  /* 0x000000fd1d00780c */ /* 0x000fe20000704470 */
[----:B------:R-:W-:-:S12]  /*1a20*/  IMAD.MOV.U32 R29, RZ, RZ, R3 ;  /* 0x000000ffff1d7224 */ /* 0x000fd800078e0003 */
        /* <DEDUP_REMOVED lines=18> */
[----:B------:R-:W-:-:S05]  /*1b50*/  VIADD R26, R28, 0xffffffff ;  /* 0xffffffff1c1a7836 */ /* 0x000fca0000000000 */
[----:B------:R-:W-:Y:S02]  /*1b60*/  ISETP.GE.AND P0, PT, R26, RZ, PT ;  /* 0x000000ff1a00720c */ /* 0x000fe40003f06270 */
[----:B------:R-:W-:-:S04]  /*1b70*/  IADD3 R26, PT, PT, R24, -0x1, RZ ;  /* 0xffffffff181a7810 */ /* 0x000fc80007ffe0ff */
[----:B------:R-:W-:-:S07]  /*1b80*/  ISETP.GE.AND P1, PT, R26, RZ, PT ;  /* 0x000000ff1a00720c */ /* 0x000fce0003f26270 */
[----:B------:R-:W-:Y:S01]  /*1b90*/  @P0 IMAD.MOV.U32 R26, RZ, RZ, RZ ;  /* 0x000000ffff1a0224 */ /* 0x000fe200078e00ff */
[----:B------:R-:W-:Y:S01]  /*1ba0*/  @!P0 MOV R26, 0xffffffc0 ;  /* 0xffffffc0001a8802 */ /* 0x000fe20000000f00 */
[----:B------:R-:W-:-:S04]  /*1bb0*/  @!P0 FFMA R0, R0, 1.84467440737095516160e+19, RZ ;  /* 0x5f80000000008823 */ /* 0x000fc800000000ff */
[----:B------:R-:W-:Y:S01]  /*1bc0*/  @!P1 FFMA R29, R3, 1.84467440737095516160e+19, RZ ;  /* 0x5f800000031d9823 */ /* 0x000fe200000000ff */
[----:B------:R-:W-:-:S07]  /*1bd0*/  @!P1 VIADD R26, R26, 0x40 ;  /* 0x000000401a1a9836 */ /* 0x000fce0000000000 */
.L_x_49:
[----:B------:R-:W-:Y:S01]  /*1be0*/  LEA R32, R24, 0xc0800000, 0x17 ;  /* 0xc080000018207811 */ /* 0x000fe200078eb8ff */
[----:B------:R-:W-:-:S03]  /*1bf0*/  VIADD R31, R28, 0xffffff81 ;  /* 0xffffff811c1f7836 */ /* 0x000fc60000000000 */
[----:B------:R-:W-:Y:S01]  /*1c00*/  IADD3 R32, PT, PT, -R32, R29, RZ ;  /* 0x0000001d20207210 */ /* 0x000fe20007ffe1ff */
[C---:B------:R-:W-:Y:S01]  /*1c10*/  IMAD R0, R31.reuse, -0x800000, R0 ;  /* 0xff8000001f007824 */ /* 0x040fe200078e0200 */
[----:B------:R-:W-:Y:S02]  /*1c20*/  IADD3 R31, PT, PT, R31, 0x7f, -R24 ;  /* 0x0000007f1f1f7810 */ /* 0x000fe40007ffe818 */
[----:B------:R-:W0:Y:S01]  /*1c30*/  MUFU.RCP R30, R32 ;  /* 0x00000020001e7308 */ /* 0x000e220000001000 */
[----:B------:R-:W-:Y:S01]  /*1c40*/  FADD.FTZ R29, -R32, -RZ ;  /* 0x800000ff201d7221 */ /* 0x000fe20000010100 */
[----:B------:R-:W-:-:S03]  /*1c50*/  IADD3 R31, PT, PT, R31, R26, RZ ;  /* 0x0000001a1f1f7210 */ /* 0x000fc60007ffe0ff */
        /* <DEDUP_REMOVED lines=23> */
[C---:B------:R-:W-:Y:S01]  /*1dd0*/  VIADD R29, R24.reuse, 0x20 ;  /* 0x00000020181d7836 */ /* 0x040fe20000000000 */
[----:B------:R-:W-:Y:S02]  /*1de0*/  ISETP.NE.AND P2, PT, R24, RZ, PT ;  /* 0x000000ff1800720c */ /* 0x000fe40003f45270 */
[----:B------:R-:W-:Y:S02]  /*1df0*/  LOP3.LUT R26, R26, 0x7fffff, RZ, 0xc0, !PT ;  /* 0x007fffff1a1a7812 */ /* 0x000fe400078ec0ff */
[----:B------:R-:W-:Y:S02]  /*1e00*/  ISETP.NE.AND P1, PT, R24, RZ, PT ;  /* 0x000000ff1800720c */ /* 0x000fe40003f25270 */
[----:B------:R-:W-:-:S02]  /*1e10*/  LOP3.LUT R26, R26, 0x800000, RZ, 0xfc, !PT ;  /* 0x008000001a1a7812 */ /* 0x000fc400078efcff */
        /* <DEDUP_REMOVED lines=14> */
.L_x_55:
[----:B------:R-:W-:-:S04]  /*1f00*/  LOP3.LUT R0, R0, 0x80000000, RZ, 0xc0, !PT ;  /* 0x8000000000007812 */ /* 0x000fc800078ec0ff */
[----:B------:R-:W-:Y:S01]  /*1f10*/  LOP3.LUT R0, R0, 0x7f800000, RZ, 0xfc, !PT ;  /* 0x7f80000000007812 */ /* 0x000fe200078efcff */
[----:B------:R-:W-:Y:S06]  /*1f20*/  BRA `(.L_x_56) ;  /* 0x0000000000287947 */ /* 0x000fec0003800000 */
.L_x_54:
[----:B------:R-:W-:Y:S01]  /*1f30*/  LEA R0, R31, R0, 0x17 ;  /* 0x000000001f007211 */ /* 0x000fe200078eb8ff */
[----:B------:R-:W-:Y:S06]  /*1f40*/  BRA `(.L_x_56) ;  /* 0x0000000000207947 */ /* 0x000fec0003800000 */
.L_x_53:
[----:B------:R-:W-:-:S04]  /*1f50*/  LOP3.LUT R0, R29, 0x80000000, R0, 0x48, !PT ;  /* 0x800000001d007812 */ /* 0x000fc800078e4800 */
[----:B------:R-:W-:Y:S01]  /*1f60*/  LOP3.LUT R0, R0, 0x7f800000, RZ, 0xfc, !PT ;  /* 0x7f80000000007812 */ /* 0x000fe200078efcff */
[----:B------:R-:W-:Y:S06]  /*1f70*/  BRA `(.L_x_56) ;  /* 0x0000000000147947 */ /* 0x000fec0003800000 */
.L_x_52:
[----:B------:R-:W-:Y:S01]  /*1f80*/  LOP3.LUT R0, R29, 0x80000000, R0, 0x48, !PT ;  /* 0x800000001d007812 */ /* 0x000fe200078e4800 */
[----:B------:R-:W-:Y:S06]  /*1f90*/  BRA `(.L_x_56) ;  /* 0x00000000000c7947 */ /* 0x000fec0003800000 */
.L_x_51:
[----:B------:R-:W0:Y:S01]  /*1fa0*/  MUFU.RSQ R0, -QNAN ;  /* 0xffc0000000007908 */ /* 0x000e220000001400 */
[----:B------:R-:W-:Y:S05]  /*1fb0*/  BRA `(.L_x_56) ;  /* 0x0000000000047947 */ /* 0x000fea0003800000 */
.L_x_50:
[----:B------:R-:W-:-:S07]  /*1fc0*/  FADD.FTZ R0, R0, R3 ;  /* 0x0000000300007221 */ /* 0x000fce0000010000 */
.L_x_56:
[----:B------:R-:W-:Y:S02]  /*1fd0*/  HFMA2 R29, -RZ, RZ, 0, 0 ;  /* 0x00000000ff1d7431 */ /* 0x000fe400000001ff */
[----:B------:R-:W-:-:S04]  /*1fe0*/  IMAD.MOV.U32 R28, RZ, RZ, R2 ;  /* 0x000000ffff1c7224 */ /* 0x000fc800078e0002 */
[----:B0-----:R-:W-:Y:S05]  /*1ff0*/  RET.REL.NODEC R28 `(ehlers_kama_batch_f32) ;  /* 0xffffffe01c007950 */ /* 0x001fea0003c3ffff */
.L_x_57:
        /* <DEDUP_REMOVED lines=16> */
.L_x_59:


//--------------------- .nv.shared.reserved.0     --------------------------
	.section	.nv.shared.reserved.0,"aw",@nobits
	.weak		__nv_reservedSMEM_offset_0_alias
	.size		__nv_reservedSMEM_offset_0_alias, 0, 64
	.other		__nv_reservedSMEM_offset_0_alias,@"STO_CUDA_RESERVED_SHARED STV_DEFAULT"
__nv_reservedSMEM_offset_0_alias:
	.zero		0
	.zero		64


//--------------------- .nv.constant0.ehlers_kama_multi_series_one_param_f32 --------------------------
	.section	.nv.constant0.ehlers_kama_multi_series_one_param_f32,"a",@progbits
	.sectionflags	@""
	.align	4
.nv.constant0.ehlers_kama_multi_series_one_param_f32:
	.zero		936


//--------------------- .nv.constant0.ehlers_kama_batch_f32 --------------------------
	.section	.nv.constant0.ehlers_kama_batch_f32,"a",@progbits
	.sectionflags	@""
	.align	4
.nv.constant0.ehlers_kama_batch_f32:
	.zero		936


//--------------------- SYMBOLS --------------------------

	.type		.nv.reservedSmem.offset0,@object
	.size		.nv.reservedSmem.offset0,0x4
